// auto-generated by cutlass_sweep.gemm — config: {"arch": "sm_90", "cluster_m": 2, "cluster_n": 4, "dtype": "fp32", "dtype_b": "fp32", "layout": "nt", "stages": 0, "tile_k": 32, "tile_m": 256, "tile_n": 128}
#include "cutlass/cutlass.h"
#include "cutlass/gemm/collective/collective_builder.hpp"
#include "cutlass/gemm/device/gemm_universal_adapter.h"
#include "cutlass/gemm/kernel/gemm_universal.hpp"
#include "cutlass/epilogue/collective/collective_builder.hpp"

using ElemA = float;
using ElemB = float;
using ElemCD = float;
using Acc  = float;
using TileShape    = cute::Shape<cute::_256, cute::_128, cute::_32>;
using ClusterShape = cute::Shape<cute::_2, cute::_4, cute::_1>;

using CollectiveEpilogue = typename cutlass::epilogue::collective::CollectiveBuilder<
    cutlass::arch::Sm90, cutlass::arch::OpClassTensorOp,
    TileShape, ClusterShape,
    cutlass::epilogue::collective::EpilogueTileAuto,
    Acc, Acc,
    ElemCD, cutlass::layout::RowMajor, 128 / cutlass::sizeof_bits<ElemCD>::value,
    ElemCD, cutlass::layout::RowMajor, 128 / cutlass::sizeof_bits<ElemCD>::value,
    cutlass::epilogue::collective::EpilogueScheduleAuto
  >::CollectiveOp;

using CollectiveMainloop = typename cutlass::gemm::collective::CollectiveBuilder<
    cutlass::arch::Sm90, cutlass::arch::OpClassTensorOp,
    ElemA, cutlass::layout::RowMajor, 128 / cutlass::sizeof_bits<ElemA>::value,
    ElemB, cutlass::layout::ColumnMajor, 128 / cutlass::sizeof_bits<ElemB>::value,
    Acc,
    TileShape, ClusterShape,
    cutlass::gemm::collective::StageCountAutoCarveout<static_cast<int>(sizeof(typename CollectiveEpilogue::SharedStorage))>,
    cutlass::gemm::collective::KernelScheduleAuto
  >::CollectiveOp;

using GemmKernel = cutlass::gemm::kernel::GemmUniversal<
    cute::Shape<int,int,int,int>,
    CollectiveMainloop,
    CollectiveEpilogue
>;
using Gemm = cutlass::gemm::device::GemmUniversalAdapter<GemmKernel>;

// Force the device kernel symbol into the cubin without needing a host main.
auto* _anchor = &cutlass::device_kernel<GemmKernel>;


// ===== COMPILED SASS (sm_90a) =====

	.target	sm_90a

	.elftype	@"ET_EXEC"


//--------------------- .note.nv.tkinfo           --------------------------
	.section	.note.nv.tkinfo,"",@"SHT_NOTE"
	.sectionflags	@"SHF_NOTE_NV_TKINFO"
	.tkinfo
        /*0018*/ 	.word	0x00000002
        /*0030*/ 	.string	""
        /*0030*/ 	.string	"ptxas"
        /*0030*/ 	.string	"Cuda compilation tools, release 13.0, V13.0.88"
        /*0030*/ 	.string	"Build cuda_13.0.r13.0/compiler.36424714_0"
        /*0030*/ 	.string	"-arch sm_90a -m 64 "



//--------------------- .note.nv.cuinfo           --------------------------
	.section	.note.nv.cuinfo,"",@"SHT_NOTE"
	.sectionflags	@"SHF_NOTE_NV_CUINFO"
        /*0018*/ 	.short	0x0002
        /*001a*/ 	.short	0x005a
        /*001c*/ 	.short	0x0082
	.zero		2


//--------------------- .nv.info                  --------------------------
	.section	.nv.info,"",@"SHT_CUDA_INFO"
	.align	4


	//----- nvinfo : EIATTR_REGCOUNT
	.align		4
        /*0000*/ 	.byte	0x04, 0x2f
        /*0002*/ 	.short	(.L_15 - .L_14)
	.align		4
.L_14:
        /*0004*/ 	.word	index@(_ZN7cutlass13device_kernelINS_4gemm6kernel13GemmUniversalIN4cute5tupleIJiiiiEEENS1_10collective13CollectiveMmaINS1_34MainloopSm90TmaGmmaWarpSpecializedILi4ENS5_IJNS4_1CILi2EEENSA_ILi4EEENSA_ILi1EEEEEENS1_35KernelTmaWarpSpecializedCooperativeEEENS5_IJNSA_ILi256EEENSA_ILi128EEENSA_ILi32EEEEEEfNS5_IJlSD_lEEEfSL_NS4_8TiledMMAINS4_8MMA_AtomIJNS4_4SM904GMMA30MMA_64x128x8_F32TF32TF32_SS_TNILNSP_7ScaleInE1ELSR_1EEEEEENS4_6LayoutINS5_IJSB_SD_SD_EEENS5_IJSD_NSA_ILi0EEESW_EEEEENS5_IJNS4_10UnderscoreESZ_SZ_EEEEENS4_23SM90_TMA_LOAD_MULTICASTENS4_14ComposedLayoutINS4_7SwizzleILi3ELi4ELi3EEENS4_18smem_ptr_flag_bitsILi32EEENSU_INS5_IJNSA_ILi8EEESJ_EEENS5_IJSJ_SD_EEEEEEEvNS4_8identityES12_S1C_vS1D_EENS_8epilogue10collective6detail29Sm90TmaWarpSpecializedAdapterINS1G_15DefaultEpilogueIfSL_SL_NS1F_6thread17LinearCombinationIfLi1EffLNS1K_9ScaleType4KindE0ELNS_15FloatRoundStyleE2EfEENS1_15EpilogueDefaultEEEEEvvEEEEvNT_6ParamsE)
        /*0008*/ 	.word	0x000000a8


	//----- nvinfo : EIATTR_FRAME_SIZE
	.align		4
.L_15:
        /*000c*/ 	.byte	0x04, 0x11
        /*000e*/ 	.short	(.L_17 - .L_16)
	.align		4
.L_16:
        /*0010*/ 	.word	index@(_ZN7cutlass13device_kernelINS_4gemm6kernel13GemmUniversalIN4cute5tupleIJiiiiEEENS1_10collective13CollectiveMmaINS1_34MainloopSm90TmaGmmaWarpSpecializedILi4ENS5_IJNS4_1CILi2EEENSA_ILi4EEENSA_ILi1EEEEEENS1_35KernelTmaWarpSpecializedCooperativeEEENS5_IJNSA_ILi256EEENSA_ILi128EEENSA_ILi32EEEEEEfNS5_IJlSD_lEEEfSL_NS4_8TiledMMAINS4_8MMA_AtomIJNS4_4SM904GMMA30MMA_64x128x8_F32TF32TF32_SS_TNILNSP_7ScaleInE1ELSR_1EEEEEENS4_6LayoutINS5_IJSB_SD_SD_EEENS5_IJSD_NSA_ILi0EEESW_EEEEENS5_IJNS4_10UnderscoreESZ_SZ_EEEEENS4_23SM90_TMA_LOAD_MULTICASTENS4_14ComposedLayoutINS4_7SwizzleILi3ELi4ELi3EEENS4_18smem_ptr_flag_bitsILi32EEENSU_INS5_IJNSA_ILi8EEESJ_EEENS5_IJSJ_SD_EEEEEEEvNS4_8identityES12_S1C_vS1D_EENS_8epilogue10collective6detail29Sm90TmaWarpSpecializedAdapterINS1G_15DefaultEpilogueIfSL_SL_NS1F_6thread17LinearCombinationIfLi1EffLNS1K_9ScaleType4KindE0ELNS_15FloatRoundStyleE2EfEENS1_15EpilogueDefaultEEEEEvvEEEEvNT_6ParamsE)
        /*0014*/ 	.word	0x00000000


	//----- nvinfo : EIATTR_MIN_STACK_SIZE
	.align		4
.L_17:
        /*0018*/ 	.byte	0x04, 0x12
        /*001a*/ 	.short	(.L_19 - .L_18)
	.align		4
.L_18:
        /*001c*/ 	.word	index@(_ZN7cutlass13device_kernelINS_4gemm6kernel13GemmUniversalIN4cute5tupleIJiiiiEEENS1_10collective13CollectiveMmaINS1_34MainloopSm90TmaGmmaWarpSpecializedILi4ENS5_IJNS4_1CILi2EEENSA_ILi4EEENSA_ILi1EEEEEENS1_35KernelTmaWarpSpecializedCooperativeEEENS5_IJNSA_ILi256EEENSA_ILi128EEENSA_ILi32EEEEEEfNS5_IJlSD_lEEEfSL_NS4_8TiledMMAINS4_8MMA_AtomIJNS4_4SM904GMMA30MMA_64x128x8_F32TF32TF32_SS_TNILNSP_7ScaleInE1ELSR_1EEEEEENS4_6LayoutINS5_IJSB_SD_SD_EEENS5_IJSD_NSA_ILi0EEESW_EEEEENS5_IJNS4_10UnderscoreESZ_SZ_EEEEENS4_23SM90_TMA_LOAD_MULTICASTENS4_14ComposedLayoutINS4_7SwizzleILi3ELi4ELi3EEENS4_18smem_ptr_flag_bitsILi32EEENSU_INS5_IJNSA_ILi8EEESJ_EEENS5_IJSJ_SD_EEEEEEEvNS4_8identityES12_S1C_vS1D_EENS_8epilogue10collective6detail29Sm90TmaWarpSpecializedAdapterINS1G_15DefaultEpilogueIfSL_SL_NS1F_6thread17LinearCombinationIfLi1EffLNS1K_9ScaleType4KindE0ELNS_15FloatRoundStyleE2EfEENS1_15EpilogueDefaultEEEEEvvEEEEvNT_6ParamsE)
        /*0020*/ 	.word	0x00000000
.L_19:


//--------------------- .nv.compat                --------------------------
	.section	.nv.compat,"",@"SHT_CUDA_COMPAT_INFO"
	.align	4
        /*0000*/ 	.byte	0x02, 0x09, 0x01, 0x00, 0x02, 0x02, 0x04, 0x00, 0x02, 0x05, 0x05, 0x00, 0x03, 0x07, 0x01, 0x01
        /*0010*/ 	.byte	0x02, 0x03, 0x01, 0x00, 0x02, 0x06, 0x01, 0x00, 0x04, 0x0b, 0x08, 0x00, 0x00, 0x00, 0x00, 0x00
        /*0020*/ 	.byte	0x00, 0x00, 0x00, 0x00


//--------------------- .nv.info._ZN7cutlass13device_kernelINS_4gemm6kernel13GemmUniversalIN4cute5tupleIJiiiiEEENS1_10collective13CollectiveMmaINS1_34MainloopSm90TmaGmmaWarpSpecializedILi4ENS5_IJNS4_1CILi2EEENSA_ILi4EEENSA_ILi1EEEEEENS1_35KernelTmaWarpSpecializedCooperativeEEENS5_IJNSA_ILi256EEENSA_ILi128EEENSA_ILi32EEEEEEfNS5_IJlSD_lEEEfSL_NS4_8TiledMMAINS4_8MMA_AtomIJNS4_4SM904GMMA30MMA_64x128x8_F32TF32TF32_SS_TNILNSP_7ScaleInE1ELSR_1EEEEEENS4_6LayoutINS5_IJSB_SD_SD_EEENS5_IJSD_NSA_ILi0EEESW_EEEEENS5_IJNS4_10UnderscoreESZ_SZ_EEEEENS4_23SM90_TMA_LOAD_MULTICASTENS4_14ComposedLayoutINS4_7SwizzleILi3ELi4ELi3EEENS4_18smem_ptr_flag_bitsILi32EEENSU_INS5_IJNSA_ILi8EEESJ_EEENS5_IJSJ_SD_EEEEEEEvNS4_8identityES12_S1C_vS1D_EENS_8epilogue10collective6detail29Sm90TmaWarpSpecializedAdapterINS1G_15DefaultEpilogueIfSL_SL_NS1F_6thread17LinearCombinationIfLi1EffLNS1K_9ScaleType4KindE0ELNS_15FloatRoundStyleE2EfEENS1_15EpilogueDefaultEEEEEvvEEEEvNT_6ParamsE --------------------------
	.section	.nv.info._ZN7cutlass13device_kernelINS_4gemm6kernel13GemmUniversalIN4cute5tupleIJiiiiEEENS1_10collective13CollectiveMmaINS1_34MainloopSm90TmaGmmaWarpSpecializedILi4ENS5_IJNS4_1CILi2EEENSA_ILi4EEENSA_ILi1EEEEEENS1_35KernelTmaWarpSpecializedCooperativeEEENS5_IJNSA_ILi256EEENSA_ILi128EEENSA_ILi32EEEEEEfNS5_IJlSD_lEEEfSL_NS4_8TiledMMAINS4_8MMA_AtomIJNS4_4SM904GMMA30MMA_64x128x8_F32TF32TF32_SS_TNILNSP_7ScaleInE1ELSR_1EEEEEENS4_6LayoutINS5_IJSB_SD_SD_EEENS5_IJSD_NSA_ILi0EEESW_EEEEENS5_IJNS4_10UnderscoreESZ_SZ_EEEEENS4_23SM90_TMA_LOAD_MULTICASTENS4_14ComposedLayoutINS4_7SwizzleILi3ELi4ELi3EEENS4_18smem_ptr_flag_bitsILi32EEENSU_INS5_IJNSA_ILi8EEESJ_EEENS5_IJSJ_SD_EEEEEEEvNS4_8identityES12_S1C_vS1D_EENS_8epilogue10collective6detail29Sm90TmaWarpSpecializedAdapterINS1G_15DefaultEpilogueIfSL_SL_NS1F_6thread17LinearCombinationIfLi1EffLNS1K_9ScaleType4KindE0ELNS_15FloatRoundStyleE2EfEENS1_15EpilogueDefaultEEEEEvvEEEEvNT_6ParamsE,"",@"SHT_CUDA_INFO"
	.sectionflags	@""
	.align	4


	//----- nvinfo : EIATTR_CUDA_API_VERSION
	.align		4
        /*0000*/ 	.byte	0x04, 0x37
        /*0002*/ 	.short	(.L_21 - .L_20)
.L_20:
        /*0004*/ 	.word	0x00000082


	//----- nvinfo : EIATTR_KPARAM_INFO
	.align		4
.L_21:
        /*0008*/ 	.byte	0x04, 0x17
        /*000a*/ 	.short	(.L_23 - .L_22)
.L_22:
        /*000c*/ 	.word	0x00000000
        /*0010*/ 	.short	0x0000
        /*0012*/ 	.short	0x0070
        /*0014*/ 	.byte	0x00, 0xf0, 0x01, 0x10


	//----- nvinfo : EIATTR_SPARSE_MMA_MASK
	.align		4
.L_23:
        /*0018*/ 	.byte	0x03, 0x50
        /*001a*/ 	.short	0x0000


	//----- nvinfo : EIATTR_MAXREG_COUNT
	.align		4
        /*001c*/ 	.byte	0x03, 0x1b
        /*001e*/ 	.short	0x00a8


	//----- nvinfo : EIATTR_NUM_BARRIERS
	.align		4
        /*0020*/ 	.byte	0x02, 0x4c
        /*0022*/ 	.byte	0x01
	.zero		1


	//----- nvinfo : EIATTR_EXTERNS
	.align		4
        /*0024*/ 	.byte	0x04, 0x0f
        /*0026*/ 	.short	(.L_25 - .L_24)


	//   ....[0]....
	.align		4
.L_24:
        /*0028*/ 	.word	index@(__assertfail)


	//----- nvinfo : EIATTR_MERCURY_ISA_VERSION
	.align		4
.L_25:
        /*002c*/ 	.byte	0x03, 0x5f
        /*002e*/ 	.short	0x0101


	//----- nvinfo : EIATTR_INT_WARP_WIDE_INSTR_OFFSETS
	.align		4
        /*0030*/ 	.byte	0x04, 0x31
        /*0032*/ 	.short	(.L_27 - .L_26)


	//   ....[0]....
.L_26:
        /*0034*/ 	.word	0x00000480


	//   ....[1]....
        /*0038*/ 	.word	0x000004b0


	//   ....[2]....
        /*003c*/ 	.word	0x00000660


	//   ....[3]....
        /*0040*/ 	.word	0x00001f50


	//----- nvinfo : EIATTR_COOP_GROUP_MASK_REGIDS
	.align		4
.L_27:
        /*0044*/ 	.byte	0x04, 0x29
        /*0046*/ 	.short	(.L_29 - .L_28)


	//   ....[0]....
.L_28:
        /*0048*/ 	.word	0xffffffff


	//   ....[1]....
        /*004c*/ 	.word	0xffffffff


	//   ....[2]....
        /*0050*/ 	.word	0xffffffff


	//   ....[3]....
        /*0054*/ 	.word	0xffffffff


	//   ....[4]....
        /*0058*/ 	.word	0xffffffff


	//   ....[5]....
        /*005c*/ 	.word	0xffffffff


	//----- nvinfo : EIATTR_COOP_GROUP_INSTR_OFFSETS
	.align		4
.L_29:
        /*0060*/ 	.byte	0x04, 0x28
        /*0062*/ 	.short	(.L_31 - .L_30)


	//   ....[0]....
.L_30:
        /*0064*/ 	.word	0x00000060


	//   ....[1]....
        /*0068*/ 	.word	0x00000070


	//   ....[2]....
        /*006c*/ 	.word	0x00000130


	//   ....[3]....
        /*0070*/ 	.word	0x000002d0


	//   ....[4]....
        /*0074*/ 	.word	0x000007f0


	//   ....[5]....
        /*0078*/ 	.word	0x00001240


	//----- nvinfo : EIATTR_REG_RECONFIG
	.align		4
.L_31:
        /*007c*/ 	.byte	0x01, 0x54
	.zero		2


	//----- nvinfo : EIATTR_SYSCALL_OFFSETS
	.align		4
        /*0080*/ 	.byte	0x04, 0x46
        /*0082*/ 	.short	(.L_33 - .L_32)


	//   ....[0]....
.L_32:
        /*0084*/ 	.word	0x00001400


	//----- nvinfo : EIATTR_MBARRIER_INSTR_OFFSETS
	.align		4
.L_33:
        /*0088*/ 	.byte	0x04, 0x39
        /*008a*/ 	.short	(.L_35 - .L_34)


	//   ....[0]....
.L_34:
        /*008c*/ 	.word	0x00000230
        /*0090*/ 	.word	0x000000ff
        /*0094*/ 	.word	0x00000000
        /*0098*/ 	.short	0x0100
        /*009a*/ 	.byte	0x08
	.zero		1


	//   ....[1]....
        /*009c*/ 	.word	0x00000240
        /*00a0*/ 	.word	0x000000ff
        /*00a4*/ 	.word	0x00000020
        /*00a8*/ 	.short	0x0100
        /*00aa*/ 	.byte	0x08
	.zero		1


	//   ....[2]....
        /*00ac*/ 	.word	0x00000250
        /*00b0*/ 	.word	0x000000ff
        /*00b4*/ 	.word	0x00000008
        /*00b8*/ 	.short	0x0100
        /*00ba*/ 	.byte	0x08
	.zero		1


	//   ....[3]....
        /*00bc*/ 	.word	0x00000260
        /*00c0*/ 	.word	0x000000ff
        /*00c4*/ 	.word	0x00000028
        /*00c8*/ 	.short	0x0100
        /*00ca*/ 	.byte	0x08
	.zero		1


	//   ....[4]....
        /*00cc*/ 	.word	0x00000270
        /*00d0*/ 	.word	0x000000ff
        /*00d4*/ 	.word	0x00000010
        /*00d8*/ 	.short	0x0100
        /*00da*/ 	.byte	0x08
	.zero		1


	//   ....[5]....
        /*00dc*/ 	.word	0x00000280
        /*00e0*/ 	.word	0x000000ff
        /*00e4*/ 	.word	0x00000030
        /*00e8*/ 	.short	0x0100
        /*00ea*/ 	.byte	0x08
	.zero		1


	//   ....[6]....
        /*00ec*/ 	.word	0x00000290
        /*00f0*/ 	.word	0x000000ff
        /*00f4*/ 	.word	0x00000018
        /*00f8*/ 	.short	0x0100
        /*00fa*/ 	.byte	0x08
	.zero		1


	//   ....[7]....
        /*00fc*/ 	.word	0x000002a0
        /*0100*/ 	.word	0x000000ff
        /*0104*/ 	.word	0x00000038
        /*0108*/ 	.short	0x0100
        /*010a*/ 	.byte	0x08
	.zero		1


	//   ....[8]....
        /*010c*/ 	.word	0x000006f0
        /*0110*/ 	.word	0x000000ff
        /*0114*/ 	.word	0x00000050
        /*0118*/ 	.short	0x0100
        /*011a*/ 	.byte	0x06
	.zero		1


	//   ....[9]....
        /*011c*/ 	.word	0x00000780
        /*0120*/ 	.word	0x000000ff
        /*0124*/ 	.word	0x00000058
        /*0128*/ 	.short	0x0100
        /*012a*/ 	.byte	0x06
	.zero		1


	//   ....[10]....
        /*012c*/ 	.word	0x000014c0
        /*0130*/ 	.word	0x00000003
        /*0134*/ 	.word	0x00000000
        /*0138*/ 	.short	0x010a
        /*013a*/ 	.byte	0x3f
	.zero		1


	//   ....[11]....
        /*013c*/ 	.word	0x00001500
        /*0140*/ 	.word	0x00000003
        /*0144*/ 	.word	0x00000000
        /*0148*/ 	.short	0x010a
        /*014a*/ 	.byte	0x3f
	.zero		1


	//   ....[12]....
        /*014c*/ 	.word	0x00001a10
        /*0150*/ 	.word	0x00000005
        /*0154*/ 	.word	0x00000000
        /*0158*/ 	.short	0x010a
        /*015a*/ 	.byte	0x3f
	.zero		1


	//   ....[13]....
        /*015c*/ 	.word	0x00001a50
        /*0160*/ 	.word	0x00000005
        /*0164*/ 	.word	0x00000000
        /*0168*/ 	.short	0x010a
        /*016a*/ 	.byte	0x3f
	.zero		1


	//   ....[14]....
        /*016c*/ 	.word	0x00001df0
        /*0170*/ 	.word	0x00000005
        /*0174*/ 	.word	0x00000000
        /*0178*/ 	.short	0x0101
        /*017a*/ 	.byte	0x3f
	.zero		1


	//   ....[15]....
        /*017c*/ 	.word	0x00001fd0
        /*0180*/ 	.word	0x00000003
        /*0184*/ 	.word	0x00000000
        /*0188*/ 	.short	0x0101
        /*018a*/ 	.byte	0x3f
	.zero		1


	//   ....[16]....
        /*018c*/ 	.word	0x00009950
        /*0190*/ 	.word	0x00000016
        /*0194*/ 	.word	0x00000020
        /*0198*/ 	.short	0x010a
        /*019a*/ 	.byte	0x3f
	.zero		1


	//   ....[17]....
        /*019c*/ 	.word	0x00009d30
        /*01a0*/ 	.word	0x00000004
        /*01a4*/ 	.word	0x00000058
        /*01a8*/ 	.short	0x0101
        /*01aa*/ 	.byte	0x3f
	.zero		1


	//   ....[18]....
        /*01ac*/ 	.word	0x0000a440
        /*01b0*/ 	.word	0x00000005
        /*01b4*/ 	.word	0x00000000
        /*01b8*/ 	.short	0x010a
        /*01ba*/ 	.byte	0x3f
	.zero		1


	//   ....[19]....
        /*01bc*/ 	.word	0x0000a4c0
        /*01c0*/ 	.word	0x00000007
        /*01c4*/ 	.word	0x00000000
        /*01c8*/ 	.short	0x010a
        /*01ca*/ 	.byte	0x3f
	.zero		1


	//   ....[20]....
        /*01cc*/ 	.word	0x0000a550
        /*01d0*/ 	.word	0x00000006
        /*01d4*/ 	.word	0x00000000
        /*01d8*/ 	.short	0x010a
        /*01da*/ 	.byte	0x3f
	.zero		1


	//   ....[21]....
        /*01dc*/ 	.word	0x0000a5e0
        /*01e0*/ 	.word	0x00000003
        /*01e4*/ 	.word	0x00000000
        /*01e8*/ 	.short	0x010a
        /*01ea*/ 	.byte	0x3f
	.zero		1


	//   ....[22]....
        /*01ec*/ 	.word	0x0000a640
        /*01f0*/ 	.word	0x00000003
        /*01f4*/ 	.word	0x00000000
        /*01f8*/ 	.short	0x010a
        /*01fa*/ 	.byte	0x3f
	.zero		1


	//   ....[23]....
        /*01fc*/ 	.word	0x0000a690
        /*0200*/ 	.word	0x00000005
        /*0204*/ 	.word	0x00000000
        /*0208*/ 	.short	0x010a
        /*020a*/ 	.byte	0x3f
	.zero		1


	//   ....[24]....
        /*020c*/ 	.word	0x0000a760
        /*0210*/ 	.word	0x00000016
        /*0214*/ 	.word	0x00000020
        /*0218*/ 	.short	0x010a
        /*021a*/ 	.byte	0x3f
	.zero		1


	//   ....[25]....
        /*021c*/ 	.word	0x0000a830
        /*0220*/ 	.word	0x00000005
        /*0224*/ 	.word	0x00000000
        /*0228*/ 	.short	0x010a
        /*022a*/ 	.byte	0x3f
	.zero		1


	//   ....[26]....
        /*022c*/ 	.word	0x0000a880
        /*0230*/ 	.word	0x00000007
        /*0234*/ 	.word	0x00000000
        /*0238*/ 	.short	0x010a
        /*023a*/ 	.byte	0x3f
	.zero		1


	//   ....[27]....
        /*023c*/ 	.word	0x0000a8d0
        /*0240*/ 	.word	0x00000006
        /*0244*/ 	.word	0x00000000
        /*0248*/ 	.short	0x010a
        /*024a*/ 	.byte	0x3f
	.zero		1


	//----- nvinfo : EIATTR_NUM_MBARRIERS
	.align		4
.L_35:
        /*024c*/ 	.byte	0x03, 0x38
        /*024e*/ 	.short	0x000a


	//----- nvinfo : EIATTR_EXIT_INSTR_OFFSETS
	.align		4
        /*0250*/ 	.byte	0x04, 0x1c
        /*0252*/ 	.short	(.L_37 - .L_36)


	//   ....[0]....
.L_36:
        /*0254*/ 	.word	0x00000950


	//   ....[1]....
        /*0258*/ 	.word	0x00001170


	//   ....[2]....
        /*025c*/ 	.word	0x00008f80


	//   ....[3]....
        /*0260*/ 	.word	0x000094e0


	//   ....[4]....
        /*0264*/ 	.word	0x0000a630


	//----- nvinfo : EIATTR_MAX_THREADS
	.align		4
.L_37:
        /*0268*/ 	.byte	0x04, 0x05
        /*026a*/ 	.short	(.L_39 - .L_38)
.L_38:
        /*026c*/ 	.word	0x00000180
        /*0270*/ 	.word	0x00000001
        /*0274*/ 	.word	0x00000001


	//----- nvinfo : EIATTR_CRS_STACK_SIZE
	.align		4
.L_39:
        /*0278*/ 	.byte	0x04, 0x1e
        /*027a*/ 	.short	(.L_41 - .L_40)
.L_40:
        /*027c*/ 	.word	0x00000000


	//----- nvinfo : EIATTR_CBANK_PARAM_SIZE
	.align		4
.L_41:
        /*0280*/ 	.byte	0x03, 0x19
        /*0282*/ 	.short	0x0470


	//----- nvinfo : EIATTR_PARAM_CBANK
	.align		4
        /*0284*/ 	.byte	0x04, 0x0a
        /*0286*/ 	.short	(.L_43 - .L_42)
	.align		4
.L_42:
        /*0288*/ 	.word	index@(.nv.constant0._ZN7cutlass13device_kernelINS_4gemm6kernel13GemmUniversalIN4cute5tupleIJiiiiEEENS1_10collective13CollectiveMmaINS1_34MainloopSm90TmaGmmaWarpSpecializedILi4ENS5_IJNS4_1CILi2EEENSA_ILi4EEENSA_ILi1EEEEEENS1_35KernelTmaWarpSpecializedCooperativeEEENS5_IJNSA_ILi256EEENSA_ILi128EEENSA_ILi32EEEEEEfNS5_IJlSD_lEEEfSL_NS4_8TiledMMAINS4_8MMA_AtomIJNS4_4SM904GMMA30MMA_64x128x8_F32TF32TF32_SS_TNILNSP_7ScaleInE1ELSR_1EEEEEENS4_6LayoutINS5_IJSB_SD_SD_EEENS5_IJSD_NSA_ILi0EEESW_EEEEENS5_IJNS4_10UnderscoreESZ_SZ_EEEEENS4_23SM90_TMA_LOAD_MULTICASTENS4_14ComposedLayoutINS4_7SwizzleILi3ELi4ELi3EEENS4_18smem_ptr_flag_bitsILi32EEENSU_INS5_IJNSA_ILi8EEESJ_EEENS5_IJSJ_SD_EEEEEEEvNS4_8identityES12_S1C_vS1D_EENS_8epilogue10collective6detail29Sm90TmaWarpSpecializedAdapterINS1G_15DefaultEpilogueIfSL_SL_NS1F_6thread17LinearCombinationIfLi1EffLNS1K_9ScaleType4KindE0ELNS_15FloatRoundStyleE2EfEENS1_15EpilogueDefaultEEEEEvvEEEEvNT_6ParamsE)
        /*028c*/ 	.short	0x0210
        /*028e*/ 	.short	0x0470


	//----- nvinfo : EIATTR_SW_WAR
	.align		4
.L_43:
        /*0290*/ 	.byte	0x04, 0x36
        /*0292*/ 	.short	(.L_45 - .L_44)
.L_44:
        /*0294*/ 	.word	0x00000008
.L_45:


//--------------------- .nv.callgraph             --------------------------
	.section	.nv.callgraph,"",@"SHT_CUDA_CALLGRAPH"
	.align	4
	.sectionentsize	8
	.align		4
        /*0000*/ 	.word	0x00000000
	.align		4
        /*0004*/ 	.word	0xffffffff
	.align		4
        /*0008*/ 	.word	index@(_ZN7cutlass13device_kernelINS_4gemm6kernel13GemmUniversalIN4cute5tupleIJiiiiEEENS1_10collective13CollectiveMmaINS1_34MainloopSm90TmaGmmaWarpSpecializedILi4ENS5_IJNS4_1CILi2EEENSA_ILi4EEENSA_ILi1EEEEEENS1_35KernelTmaWarpSpecializedCooperativeEEENS5_IJNSA_ILi256EEENSA_ILi128EEENSA_ILi32EEEEEEfNS5_IJlSD_lEEEfSL_NS4_8TiledMMAINS4_8MMA_AtomIJNS4_4SM904GMMA30MMA_64x128x8_F32TF32TF32_SS_TNILNSP_7ScaleInE1ELSR_1EEEEEENS4_6LayoutINS5_IJSB_SD_SD_EEENS5_IJSD_NSA_ILi0EEESW_EEEEENS5_IJNS4_10UnderscoreESZ_SZ_EEEEENS4_23SM90_TMA_LOAD_MULTICASTENS4_14ComposedLayoutINS4_7SwizzleILi3ELi4ELi3EEENS4_18smem_ptr_flag_bitsILi32EEENSU_INS5_IJNSA_ILi8EEESJ_EEENS5_IJSJ_SD_EEEEEEEvNS4_8identityES12_S1C_vS1D_EENS_8epilogue10collective6detail29Sm90TmaWarpSpecializedAdapterINS1G_15DefaultEpilogueIfSL_SL_NS1F_6thread17LinearCombinationIfLi1EffLNS1K_9ScaleType4KindE0ELNS_15FloatRoundStyleE2EfEENS1_15EpilogueDefaultEEEEEvvEEEEvNT_6ParamsE)
	.align		4
        /*000c*/ 	.word	index@(__assertfail)
	.align		4
        /*0010*/ 	.word	0x00000000
	.align		4
        /*0014*/ 	.word	0xfffffffe
	.align		4
        /*0018*/ 	.word	0x00000000
	.align		4
        /*001c*/ 	.word	0xfffffffd
	.align		4
        /*0020*/ 	.word	0x00000000
	.align		4
        /*0024*/ 	.word	0xfffffffc


//--------------------- .nv.constant4             --------------------------
	.section	.nv.constant4,"a",@progbits
	.align	8
	.align		8
.nv.constant4:
        /*0000*/ 	.dword	__assertfail
	.align		8
        /*0008*/ 	.dword	__unnamed_1
	.align		8
        /*0010*/ 	.dword	_ZN40_INTERNAL_8b28bcff_4_k_cu_37e944f6_225104cuda3std3__45__cpo5beginE
	.align		8
        /*0018*/ 	.dword	_ZN40_INTERNAL_8b28bcff_4_k_cu_37e944f6_225104cuda3std3__45__cpo3endE
	.align		8
        /*0020*/ 	.dword	_ZN40_INTERNAL_8b28bcff_4_k_cu_37e944f6_225104cuda3std3__45__cpo6cbeginE
	.align		8
        /*0028*/ 	.dword	_ZN40_INTERNAL_8b28bcff_4_k_cu_37e944f6_225104cuda3std3__45__cpo4cendE
	.align		8
        /*0030*/ 	.dword	_ZN40_INTERNAL_8b28bcff_4_k_cu_37e944f6_225104cuda3std3__442_GLOBAL__N__8b28bcff_4_k_cu_37e944f6_225106ignoreE
	.align		8
        /*0038*/ 	.dword	_ZN40_INTERNAL_8b28bcff_4_k_cu_37e944f6_225104cuda3std3__419piecewise_constructE
	.align		8
        /*0040*/ 	.dword	_ZN40_INTERNAL_8b28bcff_4_k_cu_37e944f6_225104cuda3std3__48in_placeE
	.align		8
        /*0048*/ 	.dword	_ZN40_INTERNAL_8b28bcff_4_k_cu_37e944f6_225104cuda3std6ranges3__45__cpo4swapE
	.align		8
        /*0050*/ 	.dword	_ZN40_INTERNAL_8b28bcff_4_k_cu_37e944f6_225104cuda3std6ranges3__45__cpo9iter_moveE
	.align		8
        /*0058*/ 	.dword	_ZN40_INTERNAL_8b28bcff_4_k_cu_37e944f6_225104cute7productE
	.align		8
        /*0060*/ 	.dword	_ZN40_INTERNAL_8b28bcff_4_k_cu_37e944f6_225104cute1_E
	.align		8
        /*0068*/ 	.dword	$str$22
	.align		8
        /*0070*/ 	.dword	$str$23


//--------------------- .text._ZN7cutlass13device_kernelINS_4gemm6kernel13GemmUniversalIN4cute5tupleIJiiiiEEENS1_10collective13CollectiveMmaINS1_34MainloopSm90TmaGmmaWarpSpecializedILi4ENS5_IJNS4_1CILi2EEENSA_ILi4EEENSA_ILi1EEEEEENS1_35KernelTmaWarpSpecializedCooperativeEEENS5_IJNSA_ILi256EEENSA_ILi128EEENSA_ILi32EEEEEEfNS5_IJlSD_lEEEfSL_NS4_8TiledMMAINS4_8MMA_AtomIJNS4_4SM904GMMA30MMA_64x128x8_F32TF32TF32_SS_TNILNSP_7ScaleInE1ELSR_1EEEEEENS4_6LayoutINS5_IJSB_SD_SD_EEENS5_IJSD_NSA_ILi0EEESW_EEEEENS5_IJNS4_10UnderscoreESZ_SZ_EEEEENS4_23SM90_TMA_LOAD_MULTICASTENS4_14ComposedLayoutINS4_7SwizzleILi3ELi4ELi3EEENS4_18smem_ptr_flag_bitsILi32EEENSU_INS5_IJNSA_ILi8EEESJ_EEENS5_IJSJ_SD_EEEEEEEvNS4_8identityES12_S1C_vS1D_EENS_8epilogue10collective6detail29Sm90TmaWarpSpecializedAdapterINS1G_15DefaultEpilogueIfSL_SL_NS1F_6thread17LinearCombinationIfLi1EffLNS1K_9ScaleType4KindE0ELNS_15FloatRoundStyleE2EfEENS1_15EpilogueDefaultEEEEEvvEEEEvNT_6ParamsE --------------------------
	.section	.text._ZN7cutlass13device_kernelINS_4gemm6kernel13GemmUniversalIN4cute5tupleIJiiiiEEENS1_10collective13CollectiveMmaINS1_34MainloopSm90TmaGmmaWarpSpecializedILi4ENS5_IJNS4_1CILi2EEENSA_ILi4EEENSA_ILi1EEEEEENS1_35KernelTmaWarpSpecializedCooperativeEEENS5_IJNSA_ILi256EEENSA_ILi128EEENSA_ILi32EEEEEEfNS5_IJlSD_lEEEfSL_NS4_8TiledMMAINS4_8MMA_AtomIJNS4_4SM904GMMA30MMA_64x128x8_F32TF32TF32_SS_TNILNSP_7ScaleInE1ELSR_1EEEEEENS4_6LayoutINS5_IJSB_SD_SD_EEENS5_IJSD_NSA_ILi0EEESW_EEEEENS5_IJNS4_10UnderscoreESZ_SZ_EEEEENS4_23SM90_TMA_LOAD_MULTICASTENS4_14ComposedLayoutINS4_7SwizzleILi3ELi4ELi3EEENS4_18smem_ptr_flag_bitsILi32EEENSU_INS5_IJNSA_ILi8EEESJ_EEENS5_IJSJ_SD_EEEEEEEvNS4_8identityES12_S1C_vS1D_EENS_8epilogue10collective6detail29Sm90TmaWarpSpecializedAdapterINS1G_15DefaultEpilogueIfSL_SL_NS1F_6thread17LinearCombinationIfLi1EffLNS1K_9ScaleType4KindE0ELNS_15FloatRoundStyleE2EfEENS1_15EpilogueDefaultEEEEEvvEEEEvNT_6ParamsE,"ax",@progbits
	.align	128
.text._ZN7cutlass13device_kernelINS_4gemm6kernel13GemmUniversalIN4cute5tupleIJiiiiEEENS1_10collective13CollectiveMmaINS1_34MainloopSm90TmaGmmaWarpSpecializedILi4ENS5_IJNS4_1CILi2EEENSA_ILi4EEENSA_ILi1EEEEEENS1_35KernelTmaWarpSpecializedCooperativeEEENS5_IJNSA_ILi256EEENSA_ILi128EEENSA_ILi32EEEEEEfNS5_IJlSD_lEEEfSL_NS4_8TiledMMAINS4_8MMA_AtomIJNS4_4SM904GMMA30MMA_64x128x8_F32TF32TF32_SS_TNILNSP_7ScaleInE1ELSR_1EEEEEENS4_6LayoutINS5_IJSB_SD_SD_EEENS5_IJSD_NSA_ILi0EEESW_EEEEENS5_IJNS4_10UnderscoreESZ_SZ_EEEEENS4_23SM90_TMA_LOAD_MULTICASTENS4_14ComposedLayoutINS4_7SwizzleILi3ELi4ELi3EEENS4_18smem_ptr_flag_bitsILi32EEENSU_INS5_IJNSA_ILi8EEESJ_EEENS5_IJSJ_SD_EEEEEEEvNS4_8identityES12_S1C_vS1D_EENS_8epilogue10collective6detail29Sm90TmaWarpSpecializedAdapterINS1G_15DefaultEpilogueIfSL_SL_NS1F_6thread17LinearCombinationIfLi1EffLNS1K_9ScaleType4KindE0ELNS_15FloatRoundStyleE2EfEENS1_15EpilogueDefaultEEEEEvvEEEEvNT_6ParamsE:
        .type           _ZN7cutlass13device_kernelINS_4gemm6kernel13GemmUniversalIN4cute5tupleIJiiiiEEENS1_10collective13CollectiveMmaINS1_34MainloopSm90TmaGmmaWarpSpecializedILi4ENS5_IJNS4_1CILi2EEENSA_ILi4EEENSA_ILi1EEEEEENS1_35KernelTmaWarpSpecializedCooperativeEEENS5_IJNSA_ILi256EEENSA_ILi128EEENSA_ILi32EEEEEEfNS5_IJlSD_lEEEfSL_NS4_8TiledMMAINS4_8MMA_AtomIJNS4_4SM904GMMA30MMA_64x128x8_F32TF32TF32_SS_TNILNSP_7ScaleInE1ELSR_1EEEEEENS4_6LayoutINS5_IJSB_SD_SD_EEENS5_IJSD_NSA_ILi0EEESW_EEEEENS5_IJNS4_10UnderscoreESZ_SZ_EEEEENS4_23SM90_TMA_LOAD_MULTICASTENS4_14ComposedLayoutINS4_7SwizzleILi3ELi4ELi3EEENS4_18smem_ptr_flag_bitsILi32EEENSU_INS5_IJNSA_ILi8EEESJ_EEENS5_IJSJ_SD_EEEEEEEvNS4_8identityES12_S1C_vS1D_EENS_8epilogue10collective6detail29Sm90TmaWarpSpecializedAdapterINS1G_15DefaultEpilogueIfSL_SL_NS1F_6thread17LinearCombinationIfLi1EffLNS1K_9ScaleType4KindE0ELNS_15FloatRoundStyleE2EfEENS1_15EpilogueDefaultEEEEEvvEEEEvNT_6ParamsE,@function
        .size           _ZN7cutlass13device_kernelINS_4gemm6kernel13GemmUniversalIN4cute5tupleIJiiiiEEENS1_10collective13CollectiveMmaINS1_34MainloopSm90TmaGmmaWarpSpecializedILi4ENS5_IJNS4_1CILi2EEENSA_ILi4EEENSA_ILi1EEEEEENS1_35KernelTmaWarpSpecializedCooperativeEEENS5_IJNSA_ILi256EEENSA_ILi128EEENSA_ILi32EEEEEEfNS5_IJlSD_lEEEfSL_NS4_8TiledMMAINS4_8MMA_AtomIJNS4_4SM904GMMA30MMA_64x128x8_F32TF32TF32_SS_TNILNSP_7ScaleInE1ELSR_1EEEEEENS4_6LayoutINS5_IJSB_SD_SD_EEENS5_IJSD_NSA_ILi0EEESW_EEEEENS5_IJNS4_10UnderscoreESZ_SZ_EEEEENS4_23SM90_TMA_LOAD_MULTICASTENS4_14ComposedLayoutINS4_7SwizzleILi3ELi4ELi3EEENS4_18smem_ptr_flag_bitsILi32EEENSU_INS5_IJNSA_ILi8EEESJ_EEENS5_IJSJ_SD_EEEEEEEvNS4_8identityES12_S1C_vS1D_EENS_8epilogue10collective6detail29Sm90TmaWarpSpecializedAdapterINS1G_15DefaultEpilogueIfSL_SL_NS1F_6thread17LinearCombinationIfLi1EffLNS1K_9ScaleType4KindE0ELNS_15FloatRoundStyleE2EfEENS1_15EpilogueDefaultEEEEEvvEEEEvNT_6ParamsE,(.L_x_323 - _ZN7cutlass13device_kernelINS_4gemm6kernel13GemmUniversalIN4cute5tupleIJiiiiEEENS1_10collective13CollectiveMmaINS1_34MainloopSm90TmaGmmaWarpSpecializedILi4ENS5_IJNS4_1CILi2EEENSA_ILi4EEENSA_ILi1EEEEEENS1_35KernelTmaWarpSpecializedCooperativeEEENS5_IJNSA_ILi256EEENSA_ILi128EEENSA_ILi32EEEEEEfNS5_IJlSD_lEEEfSL_NS4_8TiledMMAINS4_8MMA_AtomIJNS4_4SM904GMMA30MMA_64x128x8_F32TF32TF32_SS_TNILNSP_7ScaleInE1ELSR_1EEEEEENS4_6LayoutINS5_IJSB_SD_SD_EEENS5_IJSD_NSA_ILi0EEESW_EEEEENS5_IJNS4_10UnderscoreESZ_SZ_EEEEENS4_23SM90_TMA_LOAD_MULTICASTENS4_14ComposedLayoutINS4_7SwizzleILi3ELi4ELi3EEENS4_18smem_ptr_flag_bitsILi32EEENSU_INS5_IJNSA_ILi8EEESJ_EEENS5_IJSJ_SD_EEEEEEEvNS4_8identityES12_S1C_vS1D_EENS_8epilogue10collective6detail29Sm90TmaWarpSpecializedAdapterINS1G_15DefaultEpilogueIfSL_SL_NS1F_6thread17LinearCombinationIfLi1EffLNS1K_9ScaleType4KindE0ELNS_15FloatRoundStyleE2EfEENS1_15EpilogueDefaultEEEEEvvEEEEvNT_6ParamsE)
        .other          _ZN7cutlass13device_kernelINS_4gemm6kernel13GemmUniversalIN4cute5tupleIJiiiiEEENS1_10collective13CollectiveMmaINS1_34MainloopSm90TmaGmmaWarpSpecializedILi4ENS5_IJNS4_1CILi2EEENSA_ILi4EEENSA_ILi1EEEEEENS1_35KernelTmaWarpSpecializedCooperativeEEENS5_IJNSA_ILi256EEENSA_ILi128EEENSA_ILi32EEEEEEfNS5_IJlSD_lEEEfSL_NS4_8TiledMMAINS4_8MMA_AtomIJNS4_4SM904GMMA30MMA_64x128x8_F32TF32TF32_SS_TNILNSP_7ScaleInE1ELSR_1EEEEEENS4_6LayoutINS5_IJSB_SD_SD_EEENS5_IJSD_NSA_ILi0EEESW_EEEEENS5_IJNS4_10UnderscoreESZ_SZ_EEEEENS4_23SM90_TMA_LOAD_MULTICASTENS4_14ComposedLayoutINS4_7SwizzleILi3ELi4ELi3EEENS4_18smem_ptr_flag_bitsILi32EEENSU_INS5_IJNSA_ILi8EEESJ_EEENS5_IJSJ_SD_EEEEEEEvNS4_8identityES12_S1C_vS1D_EENS_8epilogue10collective6detail29Sm90TmaWarpSpecializedAdapterINS1G_15DefaultEpilogueIfSL_SL_NS1F_6thread17LinearCombinationIfLi1EffLNS1K_9ScaleType4KindE0ELNS_15FloatRoundStyleE2EfEENS1_15EpilogueDefaultEEEEEvvEEEEvNT_6ParamsE,@"STO_CUDA_ENTRY STV_DEFAULT"
_ZN7cutlass13device_kernelINS_4gemm6kernel13GemmUniversalIN4cute5tupleIJiiiiEEENS1_10collective13CollectiveMmaINS1_34MainloopSm90TmaGmmaWarpSpecializedILi4ENS5_IJNS4_1CILi2EEENSA_ILi4EEENSA_ILi1EEEEEENS1_35KernelTmaWarpSpecializedCooperativeEEENS5_IJNSA_ILi256EEENSA_ILi128EEENSA_ILi32EEEEEEfNS5_IJlSD_lEEEfSL_NS4_8TiledMMAINS4_8MMA_AtomIJNS4_4SM904GMMA30MMA_64x128x8_F32TF32TF32_SS_TNILNSP_7ScaleInE1ELSR_1EEEEEENS4_6LayoutINS5_IJSB_SD_SD_EEENS5_IJSD_NSA_ILi0EEESW_EEEEENS5_IJNS4_10UnderscoreESZ_SZ_EEEEENS4_23SM90_TMA_LOAD_MULTICASTENS4_14ComposedLayoutINS4_7SwizzleILi3ELi4ELi3EEENS4_18smem_ptr_flag_bitsILi32EEENSU_INS5_IJNSA_ILi8EEESJ_EEENS5_IJSJ_SD_EEEEEEEvNS4_8identityES12_S1C_vS1D_EENS_8epilogue10collective6detail29Sm90TmaWarpSpecializedAdapterINS1G_15DefaultEpilogueIfSL_SL_NS1F_6thread17LinearCombinationIfLi1EffLNS1K_9ScaleType4KindE0ELNS_15FloatRoundStyleE2EfEENS1_15EpilogueDefaultEEEEEvvEEEEvNT_6ParamsE:
[----:B------:R-:W0:Y:S01]  /*0000*/  LDC R1, c[0x0][0x28] ;  /* 0x00000a00ff017b82 */ /* 0x000e220000000800 */
[----:B------:R-:W1:Y:S01]  /*0010*/  S2R R18, SR_TID.X ;  /* 0x0000000000127919 */ /* 0x000e620000002100 */
[----:B------:R-:W-:Y:S01]  /*0020*/  ELECT P0, URZ, PT ;  /* 0x00000000003f782f */ /* 0x000fe20003800000 */
[----:B------:R-:W-:Y:S01]  /*0030*/  BSSY B0, `(.L_x_0) ;  /* 0x000000f000007945 */ /* 0x000fe20003800000 */
[--C-:B-1----:R-:W-:Y:S02]  /*0040*/  SHF.R.U32.HI R0, RZ, 0x5, R18.reuse ;  /* 0x00000005ff007819 */ /* 0x102fe40000011612 */
[----:B------:R-:W-:-:S03]  /*0050*/  SHF.R.U32.HI R3, RZ, 0x7, R18 ;  /* 0x00000007ff037819 */ /* 0x000fc60000011612 */
[----:B------:R-:W1:Y:S04]  /*0060*/  SHFL.IDX PT, R2, R0, RZ, 0x1f ;  /* 0x00001fff00027589 */ /* 0x000e6800000e0000 */
[----:B------:R2:W3:Y:S01]  /*0070*/  SHFL.IDX PT, R5, R3, RZ, 0x1f ;  /* 0x00001fff03057589 */ /* 0x0004e200000e0000 */
[----:B-1----:R-:W-:-:S13]  /*0080*/  ISETP.NE.OR P0, PT, R2, RZ, !P0 ;  /* 0x000000ff0200720c */ /* 0x002fda0004705670 */
[----:B0-23--:R-:W-:Y:S05]  /*0090*/  @P0 BRA `(.L_x_1) ;  /* 0x0000000000200947 */ /* 0x00dfea0003800000 */
[----:B------:R-:W-:Y:S02]  /*00a0*/  ULDC.64 UR4, c[0x0][0x198] ;  /* 0x0000660000047ab9 */ /* 0x000fe40000000a00 */
[----:B------:R-:W-:Y:S02]  /*00b0*/  UIADD3 UR6, UP0, UR4, 0xf0, URZ ;  /* 0x000000f004067890 */ /* 0x000fe4000ff1e03f */
[----:B------:R-:W-:Y:S02]  /*00c0*/  UIADD3 UR4, UP1, UR4, 0x1f0, URZ ;  /* 0x000001f004047890 */ /* 0x000fe4000ff3e03f */
[----:B------:R-:W-:Y:S02]  /*00d0*/  UIADD3.X UR7, URZ, UR5, URZ, UP0, !UPT ;  /* 0x000000053f077290 */ /* 0x000fe400087fe43f */
[----:B------:R-:W-:-:S07]  /*00e0*/  UIADD3.X UR5, URZ, UR5, URZ, UP1, !UPT ;  /* 0x000000053f057290 */ /* 0x000fce0008ffe43f */
[----:B------:R0:W-:Y:S02]  /*00f0*/  UTMACCTL.PF [UR6] ;  /* 0x00000000060079b9 */ /* 0x0001e40008040000 */
[----:B------:R0:W-:Y:S02]  /*0100*/  UTMACCTL.PF [UR4] ;  /* 0x00000000040079b9 */ /* 0x0001e40008040000 */
[----:B0-----:R-:W-:Y:S01]  /*0110*/  NOP ;  /* 0x0000000000007918 */ /* 0x001fe20000000000 */
.L_x_1:
[----:B------:R-:W-:Y:S05]  /*0120*/  BSYNC B0 ;  /* 0x0000000000007941 */ /* 0x000fea0003800000 */
.L_x_0:
[----:B------:R-:W0:Y:S02]  /*0130*/  SHFL.IDX PT, R3, R0, RZ, 0x1f ;  /* 0x00001fff00037589 */ /* 0x000e2400000e0000 */
[----:B0-----:R-:W-:-:S13]  /*0140*/  ISETP.NE.AND P0, PT, R3, RZ, PT ;  /* 0x000000ff0300720c */ /* 0x001fda0003f05270 */
[----:B------:R-:W-:Y:S05]  /*0150*/  @P0 BRA `(.L_x_2) ;  /* 0x0000000000580947 */ /* 0x000fea0003800000 */
[----:B------:R-:W0:Y:S01]  /*0160*/  S2UR UR8, SR_CgaCtaId ;  /* 0x00000000000879c3 */ /* 0x000e220000008800 */
[----:B------:R-:W-:Y:S01]  /*0170*/  UMOV UR4, 0x400 ;  /* 0x0000040000047882 */ /* 0x000fe20000000000 */
[----:B------:R-:W-:Y:S01]  /*0180*/  UMOV UR5, 0x1 ;  /* 0x0000000100057882 */ /* 0x000fe20000000000 */
[----:B------:R-:W-:Y:S01]  /*0190*/  UMOV UR6, 0xa ;  /* 0x0000000a00067882 */ /* 0x000fe20000000000 */
[----:B------:R-:W-:Y:S01]  /*01a0*/  ELECT P0, URZ, PT ;  /* 0x00000000003f782f */ /* 0x000fe20003800000 */
[----:B------:R-:W-:-:S04]  /*01b0*/  UIADD3 UR6, -UR6, 0x100000, URZ ;  /* 0x0010000006067890 */ /* 0x000fc8000fffe13f */
[----:B------:R-:W-:Y:S02]  /*01c0*/  USHF.L.U32 UR7, UR6, 0xb, URZ ;  /* 0x0000000b06077899 */ /* 0x000fe4000800063f */
[----:B------:R-:W-:Y:S02]  /*01d0*/  USHF.L.U32 UR6, UR6, 0x1, URZ ;  /* 0x0000000106067899 */ /* 0x000fe4000800063f */
[----:B0-----:R-:W-:Y:S02]  /*01e0*/  ULEA UR8, UR8, UR4, 0x18 ;  /* 0x0000000408087291 */ /* 0x001fe4000f8ec03f */
[----:B------:R-:W-:-:S04]  /*01f0*/  UIADD3 UR4, -UR5, 0x100000, URZ ;  /* 0x0010000005047890 */ /* 0x000fc8000fffe13f */
[----:B------:R-:W-:Y:S02]  /*0200*/  USHF.L.U32 UR5, UR4, 0xb, URZ ;  /* 0x0000000b04057899 */ /* 0x000fe4000800063f */
[----:B------:R-:W-:Y:S01]  /*0210*/  USHF.L.U32 UR4, UR4, 0x1, URZ ;  /* 0x0000000104047899 */ /* 0x000fe2000800063f */
[----:B------:R-:W0:Y:S11]  /*0220*/  FENCE.VIEW.ASYNC.S ;  /* 0x00000000000073c6 */ /* 0x000e360000000000 */
[----:B0-----:R0:W1:Y:S01]  /*0230*/  SYNCS.EXCH.64 URZ, [UR8], UR4 ;  /* 0x00000004083f75b2 */ /* 0x0010620008000100 */
[----:B------:R0:W2:Y:S01]  /*0240*/  SYNCS.EXCH.64 URZ, [UR8+0x20], UR6 ;  /* 0x00002006083f75b2 */ /* 0x0000a20008000100 */
[----:B------:R0:W3:Y:S01]  /*0250*/  SYNCS.EXCH.64 URZ, [UR8+0x8], UR4 ;  /* 0x00000804083f75b2 */ /* 0x0000e20008000100 */
[----:B------:R0:W4:Y:S01]  /*0260*/  SYNCS.EXCH.64 URZ, [UR8+0x28], UR6 ;  /* 0x00002806083f75b2 */ /* 0x0001220008000100 */
[----:B------:R0:W0:Y:S01]  /*0270*/  SYNCS.EXCH.64 URZ, [UR8+0x10], UR4 ;  /* 0x00001004083f75b2 */ /* 0x0000220008000100 */
[----:B------:R0:W0:Y:S01]  /*0280*/  SYNCS.EXCH.64 URZ, [UR8+0x30], UR6 ;  /* 0x00003006083f75b2 */ /* 0x0000220008000100 */
[----:B------:R0:W0:Y:S01]  /*0290*/  SYNCS.EXCH.64 URZ, [UR8+0x18], UR4 ;  /* 0x00001804083f75b2 */ /* 0x0000220008000100 */
[----:B------:R0:W0:Y:S01]  /*02a0*/  SYNCS.EXCH.64 URZ, [UR8+0x38], UR6 ;  /* 0x00003806083f75b2 */ /* 0x0000220008000100 */
[----:B------:R-:W-:Y:S01]  /*02b0*/  NOP ;  /* 0x0000000000007918 */ /* 0x000fe20000000000 */
.L_x_2:
[----:B------:R-:W-:Y:S01]  /*02c0*/  SHF.R.S32.HI R7, RZ, 0x1f, R18 ;  /* 0x0000001fff077819 */ /* 0x000fe20000011412 */
[----:B------:R-:W5:Y:S01]  /*02d0*/  SHFL.IDX PT, R0, R0, RZ, 0x1f ;  /* 0x00001fff00007589 */ /* 0x000f6200000e0000 */
[----:B0-----:R-:W0:Y:S01]  /*02e0*/  S2UR UR8, SR_CTAID.X ;  /* 0x00000000000879c3 */ /* 0x001e220000002500 */
[----:B------:R-:W-:Y:S02]  /*02f0*/  ELECT P0, URZ, PT ;  /* 0x00000000003f782f */ /* 0x000fe40003800000 */
[----:B------:R-:W-:Y:S01]  /*0300*/  LEA.HI R7, R7, R18, RZ, 0x7 ;  /* 0x0000001207077211 */ /* 0x000fe200078f38ff */
[----:B------:R-:W1:Y:S01]  /*0310*/  S2R R4, SR_CTAID.Y ;  /* 0x0000000000047919 */ /* 0x000e620000002600 */
[----:B------:R-:W-:Y:S01]  /*0320*/  SHF.R.S32.HI R8, RZ, 0x1f, R3 ;  /* 0x0000001fff087819 */ /* 0x000fe20000011403 */
[----:B------:R-:W-:Y:S01]  /*0330*/  ULDC UR4, c[0x0][0x150] ;  /* 0x0000540000047ab9 */ /* 0x000fe20000000800 */
[----:B------:R-:W-:Y:S01]  /*0340*/  LOP3.LUT R7, R7, 0xffffff80, RZ, 0xc0, !PT ;  /* 0xffffff8007077812 */ /* 0x000fe200078ec0ff */
[----:B------:R-:W-:Y:S01]  /*0350*/  NOP ;  /* 0x0000000000007918 */ /* 0x000fe20000000000 */
[----:B------:R-:W-:Y:S01]  /*0360*/  LEA.HI R8, R8, R3, RZ, 0x2 ;  /* 0x0000000308087211 */ /* 0x000fe200078f10ff */
[----:B------:R-:W2:Y:S01]  /*0370*/  LDC R10, c[0x0][0x144] ;  /* 0x00005100ff0a7b82 */ /* 0x000ea20000000800 */
[----:B------:R-:W-:Y:S01]  /*0380*/  NOP ;  /* 0x0000000000007918 */ /* 0x000fe20000000000 */
[----:B------:R-:W-:Y:S01]  /*0390*/  IMAD.IADD R6, R18, 0x1, -R7 ;  /* 0x0000000112067824 */ /* 0x000fe200078e0a07 */
[----:B------:R-:W-:Y:S01]  /*03a0*/  LOP3.LUT R8, R8, 0x3ffffffc, RZ, 0xc0, !PT ;  /* 0x3ffffffc08087812 */ /* 0x000fe200078ec0ff */
[----:B------:R-:W-:Y:S01]  /*03b0*/  IMAD.MOV.U32 R22, RZ, RZ, 0x1 ;  /* 0x00000001ff167424 */ /* 0x000fe200078e00ff */
[----:B------:R-:W-:-:S02]  /*03c0*/  ISETP.NE.AND P3, PT, R5, RZ, PT ;  /* 0x000000ff0500720c */ /* 0x000fc40003f65270 */
[----:B------:R-:W-:Y:S01]  /*03d0*/  SHF.R.S32.HI R7, RZ, 0x1f, R6 ;  /* 0x0000001fff077819 */ /* 0x000fe20000011406 */
[----:B------:R-:W-:Y:S01]  /*03e0*/  IMAD.IADD R8, R3, 0x1, -R8 ;  /* 0x0000000103087824 */ /* 0x000fe200078e0a08 */
[----:B------:R-:W3:Y:S02]  /*03f0*/  LDC R13, c[0x0][0x140] ;  /* 0x00005000ff0d7b82 */ /* 0x000ee40000000800 */
[----:B------:R-:W-:Y:S02]  /*0400*/  LEA.HI R7, R7, R6, RZ, 0x3 ;  /* 0x0000000607077211 */ /* 0x000fe400078f18ff */
[----:B-----5:R-:W-:Y:S02]  /*0410*/  ISETP.NE.OR P0, PT, R0, RZ, !P0 ;  /* 0x000000ff0000720c */ /* 0x020fe40004705670 */
[--C-:B------:R-:W-:Y:S02]  /*0420*/  SHF.R.S32.HI R0, RZ, 0x3, R7.reuse ;  /* 0x00000003ff007819 */ /* 0x100fe40000011407 */
[----:B------:R-:W-:-:S02]  /*0430*/  SHF.R.S32.HI R7, RZ, 0x1f, R7 ;  /* 0x0000001fff077819 */ /* 0x000fc40000011407 */
[----:B0-----:R-:W-:Y:S02]  /*0440*/  I2FP.F32.U32 R9, UR8 ;  /* 0x0000000800097c45 */ /* 0x001fe40008201000 */
[----:B------:R-:W-:-:S03]  /*0450*/  LEA.HI R7, R7, R0, RZ, 0x2 ;  /* 0x0000000007077211 */ /* 0x000fc600078f10ff */
[----:B------:R-:W-:Y:S01]  /*0460*/  FMUL R9, R9, UR4 ;  /* 0x0000000409097c20 */ /* 0x000fe20008400000 */
[----:B------:R-:W-:Y:S01]  /*0470*/  LOP3.LUT R7, R7, 0xfffffffc, RZ, 0xc0, !PT ;  /* 0xfffffffc07077812 */ /* 0x000fe200078ec0ff */
[----:B------:R-:W-:Y:S01]  /*0480*/  VOTEU.ALL UP0, P0 ;  /* 0x00000000003f7886 */ /* 0x000fe20000000000 */
[----:B-1----:R-:W-:Y:S01]  /*0490*/  I2FP.F32.U32 R3, R4 ;  /* 0x0000000400037245 */ /* 0x002fe20000201000 */
[----:B------:R-:W-:Y:S01]  /*04a0*/  ULDC UR4, c[0x0][0x154] ;  /* 0x0000550000047ab9 */ /* 0x000fe20000000800 */
[----:B------:R-:W-:Y:S01]  /*04b0*/  VOTEU.ALL UP1, P0 ;  /* 0x00000000003f7886 */ /* 0x000fe20000020000 */
[----:B------:R-:W0:Y:S01]  /*04c0*/  F2I.U32.TRUNC.NTZ R9, R9 ;  /* 0x0000000900097305 */ /* 0x000e22000020f000 */
[----:B------:R-:W-:Y:S01]  /*04d0*/  IMAD.IADD R7, R0, 0x1, -R7 ;  /* 0x0000000100077824 */ /* 0x000fe200078e0a07 */
[----:B------:R-:W1:Y:S01]  /*04e0*/  @!UP0 S2UR UR7, SR_CgaCtaId ;  /* 0x00000000000789c3 */ /* 0x000e620000008800 */
[----:B------:R-:W-:Y:S01]  /*04f0*/  FMUL R12, R3, UR4 ;  /* 0x00000004030c7c20 */ /* 0x000fe20008400000 */
[----:B------:R-:W-:Y:S01]  /*0500*/  UMOV UR4, 0x20 ;  /* 0x0000002000047882 */ /* 0x000fe20000000000 */
[----:B------:R-:W-:Y:S01]  /*0510*/  @!UP0 UMOV UR6, 0x400 ;  /* 0x0000040000068882 */ /* 0x000fe20000000000 */
[----:B------:R-:W-:Y:S01]  /*0520*/  LEA R8, R8, R7, 0x2 ;  /* 0x0000000708087211 */ /* 0x000fe200078e10ff */
[----:B------:R-:W-:-:S04]  /*0530*/  @!UP0 UIADD3 UR4, -UR4, 0x100000, URZ ;  /* 0x0010000004048890 */ /* 0x000fc8000fffe13f */
[----:B------:R-:W-:Y:S02]  /*0540*/  @!UP0 USHF.L.U32 UR5, UR4, 0xb, URZ ;  /* 0x0000000b04058899 */ /* 0x000fe4000800063f */
[----:B------:R-:W-:Y:S01]  /*0550*/  @!UP0 USHF.L.U32 UR4, UR4, 0x1, URZ ;  /* 0x0000000104048899 */ /* 0x000fe2000800063f */
[----:B---3--:R-:W-:Y:S01]  /*0560*/  ISETP.EQ.U32.AND P2, PT, R13, 0x1, PT ;  /* 0x000000010d00780c */ /* 0x008fe20003f42070 */
[----:B------:R-:W3:Y:S01]  /*0570*/  F2I.U32.TRUNC.NTZ R12, R12 ;  /* 0x0000000c000c7305 */ /* 0x000ee2000020f000 */
[----:B------:R-:W-:Y:S01]  /*0580*/  LEA.HI R0, R8, R8, RZ, 0x1 ;  /* 0x0000000808007211 */ /* 0x000fe200078f08ff */
[----:B------:R-:W5:Y:S03]  /*0590*/  LDC R7, c[0x0][0x148] ;  /* 0x00005200ff077b82 */ /* 0x000f660000000800 */
[----:B------:R-:W-:Y:S01]  /*05a0*/  LOP3.LUT R11, R0, 0xfffffffe, RZ, 0xc0, !PT ;  /* 0xfffffffe000b7812 */ /* 0x000fe200078ec0ff */
[----:B0-----:R-:W-:Y:S01]  /*05b0*/  IMAD.MOV R15, RZ, RZ, -R9 ;  /* 0x000000ffff0f7224 */ /* 0x001fe200078e0a09 */
[----:B------:R-:W-:-:S03]  /*05c0*/  SHF.R.S32.HI R9, RZ, 0x1f, R2 ;  /* 0x0000001fff097819 */ /* 0x000fc60000011402 */
[----:B--2---:R-:W-:Y:S01]  /*05d0*/  IMAD R3, R10, R15, UR8 ;  /* 0x000000080a037e24 */ /* 0x004fe2000f8e020f */
[----:B------:R-:W-:Y:S01]  /*05e0*/  LEA.HI R9, R9, R2, RZ, 0x2 ;  /* 0x0000000209097211 */ /* 0x000fe200078f10ff */
[C---:B------:R-:W-:Y:S02]  /*05f0*/  IMAD.IADD R0, R8.reuse, 0x1, -R11 ;  /* 0x0000000108007824 */ /* 0x040fe400078e0a0b */
[----:B------:R-:W-:Y:S01]  /*0600*/  IMAD.SHL.U32 R11, R8, 0x4, RZ ;  /* 0x00000004080b7824 */ /* 0x000fe200078e00ff */
[----:B------:R-:W-:Y:S01]  /*0610*/  LOP3.LUT R9, R9, 0xfffffffc, RZ, 0xc0, !PT ;  /* 0xfffffffc09097812 */ /* 0x000fe200078ec0ff */
[----:B---3--:R-:W-:Y:S01]  /*0620*/  IMAD.MOV R21, RZ, RZ, -R12 ;  /* 0x000000ffff157224 */ /* 0x008fe200078e0a0c */
[----:B------:R-:W-:Y:S01]  /*0630*/  ISETP.NE.AND P4, PT, R0, R3, PT ;  /* 0x000000030000720c */ /* 0x000fe20003f85270 */
[----:B-1----:R-:W-:Y:S01]  /*0640*/  @!UP0 ULEA UR6, UR7, UR6, 0x18 ;  /* 0x0000000607068291 */ /* 0x002fe2000f8ec03f */
[----:B------:R-:W-:Y:S01]  /*0650*/  IADD3 R0, R2, -R9, RZ ;  /* 0x8000000902007210 */ /* 0x000fe20007ffe0ff */
[----:B------:R-:W-:Y:S01]  /*0660*/  VOTEU.ALL UP0, P0 ;  /* 0x00000000003f7886 */ /* 0x000fe20000000000 */
[----:B------:R-:W-:-:S02]  /*0670*/  LOP3.LUT R152, R8, 0xc, R11, 0x78, !PT ;  /* 0x0000000c08987812 */ /* 0x000fc400078e780b */
[----:B------:R-:W-:Y:S02]  /*0680*/  ISETP.NE.AND P1, PT, R0, 0x3, PT ;  /* 0x000000030000780c */ /* 0x000fe40003f25270 */
[----:B------:R-:W-:Y:S01]  /*0690*/  LOP3.LUT P0, RZ, R6, 0x7, RZ, 0xc0, !PT ;  /* 0x0000000706ff7812 */ /* 0x000fe2000780c0ff */
[----:B-----5:R-:W-:Y:S01]  /*06a0*/  IMAD R9, R7, R21, R4 ;  /* 0x0000001507097224 */ /* 0x020fe200078e0204 */
[----:B------:R-:W-:Y:S01]  /*06b0*/  ISETP.EQ.OR P1, PT, R0, RZ, !P1 ;  /* 0x000000ff0000720c */ /* 0x000fe20004f22670 */
[----:B------:R-:W-:Y:S01]  /*06c0*/  VIADD R6, R5, 0xffffffff ;  /* 0xffffffff05067836 */ /* 0x000fe20000000000 */
[C---:B------:R-:W-:Y:S01]  /*06d0*/  ISETP.LT.U32.AND P0, PT, R152.reuse, 0x8, !P0 ;  /* 0x000000089800780c */ /* 0x040fe20004701070 */
[----:B------:R-:W0:Y:S02]  /*06e0*/  FENCE.VIEW.ASYNC.S ;  /* 0x00000000000073c6 */ /* 0x000e240000000000 */
[----:B0-----:R0:W1:Y:S01]  /*06f0*/  @!UP0 SYNCS.EXCH.64 URZ, [UR6+0x50], UR4 ;  /* 0x00005004063f85b2 */ /* 0x0010620008000100 */
[----:B------:R-:W-:-:S02]  /*0700*/  @P4 LEA.HI R2, R152, R152, RZ, 0x1 ;  /* 0x0000009898024211 */ /* 0x000fc400078f08ff */
[----:B------:R-:W-:Y:S02]  /*0710*/  ISETP.EQ.AND P1, PT, R5, RZ, P1 ;  /* 0x000000ff0500720c */ /* 0x000fe40000f22270 */
[----:B------:R-:W-:Y:S02]  /*0720*/  @P4 SHF.R.S32.HI R2, RZ, 0x1, R2 ;  /* 0x00000001ff024819 */ /* 0x000fe40000011402 */
[----:B------:R-:W-:Y:S02]  /*0730*/  ISETP.GE.U32.AND P6, PT, R6, 0x2, PT ;  /* 0x000000020600780c */ /* 0x000fe40003fc6070 */
[----:B------:R-:W-:Y:S02]  /*0740*/  @P4 ISETP.NE.AND P5, PT, R2, R9, PT ;  /* 0x000000090200420c */ /* 0x000fe40003fa5270 */
[----:B------:R-:W-:Y:S02]  /*0750*/  SEL R9, RZ, 0x1, !P0 ;  /* 0x00000001ff097807 */ /* 0x000fe40004000000 */
[----:B------:R-:W-:-:S02]  /*0760*/  @P4 SEL R22, RZ, 0x1, P5 ;  /* 0x00000001ff164807 */ /* 0x000fc40002800000 */
[----:B------:R-:W-:Y:S01]  /*0770*/  SEL R19, RZ, 0x1, !P1 ;  /* 0x00000001ff137807 */ /* 0x000fe20004800000 */
[----:B------:R0:W2:Y:S01]  /*0780*/  @!UP1 SYNCS.EXCH.64 URZ, [UR6+0x58], UR4 ;  /* 0x00005804063f95b2 */ /* 0x0000a20008000100 */
[----:B------:R-:W-:Y:S01]  /*0790*/  LOP3.LUT R22, R22, R9, RZ, 0xc0, !PT ;  /* 0x0000000916167212 */ /* 0x000fe200078ec0ff */
[----:B------:R-:W-:Y:S01]  /*07a0*/  NOP ;  /* 0x0000000000007918 */ /* 0x000fe20000000000 */
[----:B------:R-:W-:Y:S01]  /*07b0*/  SEL R19, R19, 0x2, P6 ;  /* 0x0000000213137807 */ /* 0x000fe20003000000 */
[----:B------:R-:W-:Y:S06]  /*07c0*/  @!P2 BRA `(.L_x_3) ;  /* 0x000000000008a947 */ /* 0x000fec0003800000 */
[----:B-12-4-:R-:W-:Y:S01]  /*07d0*/  UCGABAR_ARV ;  /* 0x00000000000079c7 */ /* 0x016fe20008000000 */
[----:B------:R-:W-:Y:S05]  /*07e0*/  BRA `(.L_x_4) ;  /* 0x0000000000047947 */ /* 0x000fea0003800000 */
.L_x_3:
[----:B-12-4-:R-:W-:Y:S01]  /*07f0*/  NOP ;  /* 0x0000000000007918 */ /* 0x016fe20000000000 */
.L_x_4:
[----:B------:R-:W1:Y:S01]  /*0800*/  LDC R2, c[0x0][0x65c] ;  /* 0x00019700ff027b82 */ /* 0x000e620000000800 */
[----:B------:R-:W-:Y:S01]  /*0810*/  MOV R8, UR8 ;  /* 0x0000000800087c02 */ /* 0x000fe20008000f00 */
[----:B------:R-:W-:Y:S01]  /*0820*/  IMAD.MOV.U32 R9, RZ, RZ, RZ ;  /* 0x000000ffff097224 */ /* 0x000fe200078e00ff */
[----:B-1----:R-:W-:-:S04]  /*0830*/  ISETP.NE.AND P1, PT, R2, 0x1, PT ;  /* 0x000000010200780c */ /* 0x002fc80003f25270 */
[----:B------:R-:W-:-:S09]  /*0840*/  P2R R5, PR, RZ, 0x2 ;  /* 0x00000002ff057803 */ /* 0x000fd20000000000 */
[----:B------:R-:W1:Y:S01]  /*0850*/  @P1 LDC R17, c[0x0][0x10] ;  /* 0x00000400ff111b82 */ /* 0x000e620000000800 */
[----:B------:R-:W-:Y:S02]  /*0860*/  @P1 IMAD.MOV.U32 R5, RZ, RZ, RZ ;  /* 0x000000ffff051224 */ /* 0x000fe400078e00ff */
[----:B------:R-:W-:-:S05]  /*0870*/  @P1 IMAD.MOV.U32 R13, RZ, RZ, RZ ;  /* 0x000000ffff0d1224 */ /* 0x000fca00078e00ff */
[----:B------:R-:W2:Y:S01]  /*0880*/  @!P1 LDC R11, c[0x0][0xc] ;  /* 0x00000300ff0b9b82 */ /* 0x000ea20000000800 */
[----:B-1----:R-:W-:-:S05]  /*0890*/  @P1 IMAD.WIDE.U32 R16, R17, UR8, R4 ;  /* 0x0000000811101c25 */ /* 0x002fca000f8e0004 */
[----:B------:R-:W-:Y:S01]  /*08a0*/  @P1 IADD3 R17, R17, R13, RZ ;  /* 0x0000000d11111210 */ /* 0x000fe20007ffe0ff */
[----:B--2---:R-:W-:-:S04]  /*08b0*/  @!P1 IMAD.WIDE.U32 R8, R4, R11, R8 ;  /* 0x0000000b04089225 */ /* 0x004fc800078e0008 */
[----:B------:R-:W-:Y:S02]  /*08c0*/  @!P1 IMAD.MOV.U32 R16, RZ, RZ, R8 ;  /* 0x000000ffff109224 */ /* 0x000fe400078e0008 */
[----:B------:R-:W-:Y:S01]  /*08d0*/  @!P1 IMAD.MOV.U32 R17, RZ, RZ, R9 ;  /* 0x000000ffff119224 */ /* 0x000fe200078e0009 */
[----:B------:R-:W-:Y:S06]  /*08e0*/  @!P2 BRA `(.L_x_5) ;  /* 0x00000000000ca947 */ /* 0x000fec0003800000 */
[----:B------:R-:W-:Y:S01]  /*08f0*/  UCGABAR_WAIT ;  /* 0x0000000000007dc7 */ /* 0x000fe20008000000 */
[----:B------:R-:W-:Y:S01]  /*0900*/  CCTL.IVALL ;  /* 0x00000000ff00798f */ /* 0x000fe20002000000 */
[----:B------:R-:W-:Y:S05]  /*0910*/  BRA `(.L_x_6) ;  /* 0x0000000000047947 */ /* 0x000fea0003800000 */
.L_x_5:
[----:B------:R-:W-:Y:S06]  /*0920*/  BAR.SYNC.DEFER_BLOCKING 0x0 ;  /* 0x0000000000007b1d */ /* 0x000fec0000010000 */
.L_x_6:
[----:B------:R-:W-:Y:S05]  /*0930*/  @!P3 BRA `(.L_x_7) ;  /* 0x000000840094b947 */ /* 0x000fea0003800000 */
[----:B------:R-:W-:-:S13]  /*0940*/  ISETP.GT.U32.AND P0, PT, R6, 0x1, PT ;  /* 0x000000010600780c */ /* 0x000fda0003f04070 */
[----:B0-----:R-:W-:Y:S05]  /*0950*/  @P0 EXIT ;  /* 0x000000000000094d */ /* 0x001fea0003800000 */
[----:B------:R-:W-:Y:S01]  /*0960*/  ULDC.64 UR4, c[0x0][0x650] ;  /* 0x0001940000047ab9 */ /* 0x000fe20000000a00 */
[----:B------:R-:W-:Y:S01]  /*0970*/  PRMT R0, RZ, 0x7610, R0 ;  /* 0x00007610ff007816 */ /* 0x000fe20000000000 */
[----:B------:R-:W-:Y:S01]  /*0980*/  IMAD.MOV.U32 R154, RZ, RZ, -0x1 ;  /* 0xffffffffff9a7424 */ /* 0x000fe200078e00ff */
[----:B------:R-:W-:Y:S01]  /*0990*/  ISETP.GE.U32.AND P0, PT, R16, UR4, PT ;  /* 0x0000000410007c0c */ /* 0x000fe2000bf06070 */
[----:B------:R-:W-:Y:S01]  /*09a0*/  IMAD.MOV.U32 R23, RZ, RZ, -0x1 ;  /* 0xffffffffff177424 */ /* 0x000fe200078e00ff */
[----:B------:R-:W-:Y:S02]  /*09b0*/  MOV R153, 0xffffffff ;  /* 0xffffffff00997802 */ /* 0x000fe40000000f00 */
[----:B------:R-:W-:-:S13]  /*09c0*/  ISETP.GE.U32.AND.EX P0, PT, R17, UR5, PT, P0 ;  /* 0x0000000511007c0c */ /* 0x000fda000bf06100 */
[----:B------:R-:W-:Y:S05]  /*09d0*/  @P0 BRA `(.L_x_8) ;  /* 0x00000004002c0947 */ /* 0x000fea0003800000 */
[----:B------:R-:W0:Y:S01]  /*09e0*/  LDC.64 R24, c[0x0][0x628] ;  /* 0x00018a00ff187b82 */ /* 0x000e220000000a00 */
[----:B------:R-:W-:Y:S01]  /*09f0*/  MOV R8, R16 ;  /* 0x0000001000087202 */ /* 0x000fe20000000f00 */
[----:B------:R-:W-:-:S06]  /*0a00*/  IMAD.MOV.U32 R9, RZ, RZ, R17 ;  /* 0x000000ffff097224 */ /* 0x000fcc00078e0011 */
[----:B------:R-:W1:Y:S08]  /*0a10*/  LDC R0, c[0x0][0x630] ;  /* 0x00018c00ff007b82 */ /* 0x000e700000000800 */
[----:B------:R-:W2:Y:S01]  /*0a20*/  LDC.64 R26, c[0x0][0x620] ;  /* 0x00018800ff1a7b82 */ /* 0x000ea20000000a00 */
[----:B0-----:R-:W-:-:S04]  /*0a30*/  ISETP.NE.U32.AND P0, PT, R24, RZ, PT ;  /* 0x000000ff1800720c */ /* 0x001fc80003f05070 */
[----:B------:R-:W-:-:S13]  /*0a40*/  ISETP.NE.AND.EX P0, PT, R25, RZ, PT, P0 ;  /* 0x000000ff1900720c */ /* 0x000fda0003f05300 */
[----:B-12---:R-:W-:Y:S05]  /*0a50*/  @!P0 BRA `(.L_x_9) ;  /* 0x0000000000288947 */ /* 0x006fea0003800000 */
[----:B------:R-:W0:Y:S02]  /*0a60*/  LDC R13, c[0x0][0x634] ;  /* 0x00018d00ff0d7b82 */ /* 0x000e240000000800 */
[----:B0-----:R-:W-:-:S05]  /*0a70*/  IADD3 R13, P0, R16, R13, RZ ;  /* 0x0000000d100d7210 */ /* 0x001fca0007f1e0ff */
[----:B------:R-:W-:-:S04]  /*0a80*/  IMAD.X R15, RZ, RZ, R17, P0 ;  /* 0x000000ffff0f7224 */ /* 0x000fc800000e0611 */
[----:B------:R-:W-:-:S04]  /*0a90*/  IMAD.WIDE.U32 R8, R15, R24, RZ ;  /* 0x000000180f087225 */ /* 0x000fc800078e00ff */
[----:B------:R-:W-:-:S04]  /*0aa0*/  IMAD.WIDE.U32 R10, P0, R13, R25, R8 ;  /* 0x000000190d0a7225 */ /* 0x000fc80007800008 */
[----:B------:R-:W-:Y:S01]  /*0ab0*/  IMAD.WIDE.U32 R8, R13, R24, RZ ;  /* 0x000000180d087225 */ /* 0x000fe200078e00ff */
[----:B------:R-:W-:-:S03]  /*0ac0*/  IADD3.X R13, RZ, RZ, RZ, P0, !PT ;  /* 0x000000ffff0d7210 */ /* 0x000fc600007fe4ff */
[----:B------:R-:W-:Y:S01]  /*0ad0*/  IMAD.MOV.U32 R12, RZ, RZ, R11 ;  /* 0x000000ffff0c7224 */ /* 0x000fe200078e000b */
[----:B------:R-:W-:-:S05]  /*0ae0*/  IADD3 RZ, P0, R9, R10, RZ ;  /* 0x0000000a09ff7210 */ /* 0x000fca0007f1e0ff */
[----:B------:R-:W-:-:S08]  /*0af0*/  IMAD.WIDE.U32.X R8, R15, R25, R12, P0 ;  /* 0x000000190f087225 */ /* 0x000fd000000e040c */
.L_x_9:
[----:B------:R-:W0:Y:S01]  /*0b00*/  LDC.64 R24, c[0x0][0x640] ;  /* 0x00019000ff187b82 */ /* 0x000e220000000a00 */
[-CC-:B------:R-:W-:Y:S01]  /*0b10*/  SHF.R.U64 R28, R8, R0.reuse, R9.reuse ;  /* 0x00000000081c7219 */ /* 0x180fe20000001209 */
[----:B------:R-:W-:Y:S01]  /*0b20*/  IMAD R30, R7, R21, R4 ;  /* 0x00000015071e7224 */ /* 0x000fe200078e0204 */
[----:B------:R-:W-:Y:S01]  /*0b30*/  SHF.R.U32.HI R0, RZ, R0, R9 ;  /* 0x00000000ff007219 */ /* 0x000fe20000011609 */
[----:B------:R-:W-:Y:S01]  /*0b40*/  IMAD.MOV.U32 R21, RZ, RZ, 0x1 ;  /* 0x00000001ff157424 */ /* 0x000fe200078e00ff */
[----:B------:R-:W-:-:S03]  /*0b50*/  IADD3 R5, P0, RZ, -R28, RZ ;  /* 0x8000001cff057210 */ /* 0x000fc60007f1e0ff */
[----:B------:R-:W1:Y:S02]  /*0b60*/  LDC R6, c[0x0][0x618] ;  /* 0x00018600ff067b82 */ /* 0x000e640000000800 */
[----:B------:R-:W-:-:S04]  /*0b70*/  IMAD.X R9, RZ, RZ, ~R0, P0 ;  /* 0x000000ffff097224 */ /* 0x000fc800000e0e00 */
[-C--:B------:R-:W-:Y:S02]  /*0b80*/  IMAD R0, R9, R26.reuse, RZ ;  /* 0x0000001a09007224 */ /* 0x080fe400078e02ff */
[----:B------:R-:W2:Y:S01]  /*0b90*/  LDC R11, c[0x0][0x608] ;  /* 0x00018200ff0b7b82 */ /* 0x000ea20000000800 */
[----:B------:R-:W-:-:S04]  /*0ba0*/  IMAD.WIDE.U32 R8, R5, R26, R16 ;  /* 0x0000001a05087225 */ /* 0x000fc800078e0010 */
[----:B------:R-:W-:-:S03]  /*0bb0*/  IMAD R5, R5, R27, R0 ;  /* 0x0000001b05057224 */ /* 0x000fc600078e0200 */
[----:B------:R-:W3:Y:S01]  /*0bc0*/  LDC R12, c[0x0][0x658] ;  /* 0x00019600ff0c7b82 */ /* 0x000ee20000000800 */
[----:B0-----:R-:W-:Y:S02]  /*0bd0*/  ISETP.NE.U32.AND P0, PT, R24, RZ, PT ;  /* 0x000000ff1800720c */ /* 0x001fe40003f05070 */
[----:B------:R-:W-:Y:S01]  /*0be0*/  IADD3 R5, R9, R5, RZ ;  /* 0x0000000509057210 */ /* 0x000fe20007ffe0ff */
[----:B------:R-:W-:Y:S01]  /*0bf0*/  IMAD.MOV.U32 R9, RZ, RZ, -0x1 ;  /* 0xffffffffff097424 */ /* 0x000fe200078e00ff */
[----:B------:R-:W-:-:S03]  /*0c00*/  ISETP.NE.AND.EX P0, PT, R25, RZ, PT, P0 ;  /* 0x000000ff1900720c */ /* 0x000fc60003f05300 */
[----:B------:R-:W0:Y:S01]  /*0c10*/  LDC R15, c[0x0][0x600] ;  /* 0x00018000ff0f7b82 */ /* 0x000e220000000800 */
[-CC-:B-1----:R-:W-:Y:S02]  /*0c20*/  SHF.R.U64 R13, R8, R6.reuse, R5.reuse ;  /* 0x00000006080d7219 */ /* 0x182fe40000001205 */
[----:B------:R-:W-:-:S05]  /*0c30*/  SHF.R.U32.HI R0, RZ, R6, R5 ;  /* 0x00000006ff007219 */ /* 0x000fca0000011605 */
[----:B------:R-:W1:Y:S01]  /*0c40*/  LDC R14, c[0x0][0x648] ;  /* 0x00019200ff0e7b82 */ /* 0x000e620000000800 */
[-CC-:B--2---:R-:W-:Y:S02]  /*0c50*/  SHF.R.U64 R27, R13, R11.reuse, R0.reuse ;  /* 0x0000000b0d1b7219 */ /* 0x184fe40000001200 */
[----:B------:R-:W-:-:S05]  /*0c60*/  SHF.R.U32.HI R5, RZ, R11, R0 ;  /* 0x0000000bff057219 */ /* 0x000fca0000011600 */
[----:B------:R-:W2:Y:S01]  /*0c70*/  LDC R20, c[0x0][0x638] ;  /* 0x00018e00ff147b82 */ /* 0x000ea20000000800 */
[-C--:B---3--:R-:W-:Y:S02]  /*0c80*/  SHF.L.U32 R0, R9, R12.reuse, RZ ;  /* 0x0000000c09007219 */ /* 0x088fe400000006ff */
[-CC-:B------:R-:W-:Y:S02]  /*0c90*/  SHF.R.U64 R26, R27, R12.reuse, R5.reuse ;  /* 0x0000000c1b1a7219 */ /* 0x180fe40000001205 */
[----:B------:R-:W-:Y:S02]  /*0ca0*/  SHF.R.U32.HI R5, RZ, R12, R5 ;  /* 0x0000000cff057219 */ /* 0x000fe40000011605 */
[----:B------:R-:W-:Y:S01]  /*0cb0*/  LOP3.LUT R10, RZ, R0, RZ, 0x33, !PT ;  /* 0x00000000ff0a7212 */ /* 0x000fe200078e33ff */
[----:B------:R-:W3:Y:S01]  /*0cc0*/  LDC R23, c[0x0][0x610] ;  /* 0x00018400ff177b82 */ /* 0x000ee20000000800 */
[----:B------:R-:W-:Y:S01]  /*0cd0*/  MOV R4, R26 ;  /* 0x0000001a00047202 */ /* 0x000fe20000000f00 */
[----:B------:R-:W-:Y:S06]  /*0ce0*/  @!P0 BRA `(.L_x_10) ;  /* 0x0000000000288947 */ /* 0x000fec0003800000 */
[----:B------:R-:W4:Y:S02]  /*0cf0*/  LDC R9, c[0x0][0x64c] ;  /* 0x00019300ff097b82 */ /* 0x000f240000000800 */
[----:B----4-:R-:W-:-:S05]  /*0d00*/  IADD3 R9, P0, R26, R9, RZ ;  /* 0x000000091a097210 */ /* 0x010fca0007f1e0ff */
[----:B------:R-:W-:-:S04]  /*0d10*/  IMAD.X R11, RZ, RZ, R5, P0 ;  /* 0x000000ffff0b7224 */ /* 0x000fc800000e0605 */
[----:B------:R-:W-:-:S04]  /*0d20*/  IMAD.WIDE.U32 R4, R11, R24, RZ ;  /* 0x000000180b047225 */ /* 0x000fc800078e00ff */
[----:B------:R-:W-:-:S04]  /*0d30*/  IMAD.WIDE.U32 R6, P0, R9, R25, R4 ;  /* 0x0000001909067225 */ /* 0x000fc80007800004 */
[----:B------:R-:W-:Y:S01]  /*0d40*/  IMAD.WIDE.U32 R4, R9, R24, RZ ;  /* 0x0000001809047225 */ /* 0x000fe200078e00ff */
[----:B------:R-:W-:-:S03]  /*0d50*/  MOV R8, R7 ;  /* 0x0000000700087202 */ /* 0x000fc60000000f00 */
[----:B------:R-:W-:Y:S01]  /*0d60*/  IMAD.X R9, RZ, RZ, RZ, P0 ;  /* 0x000000ffff097224 */ /* 0x000fe200000e06ff */
[----:B------:R-:W-:-:S05]  /*0d70*/  IADD3 RZ, P0, R5, R6, RZ ;  /* 0x0000000605ff7210 */ /* 0x000fca0007f1e0ff */
[----:B------:R-:W-:-:S08]  /*0d80*/  IMAD.WIDE.U32.X R4, R11, R25, R8, P0 ;  /* 0x000000190b047225 */ /* 0x000fd000000e0408 */
.L_x_10:
[----:B-1----:R-:W-:Y:S01]  /*0d90*/  SHF.R.U64 R4, R4, R14, R5 ;  /* 0x0000000e04047219 */ /* 0x002fe20000001205 */
[----:B0-----:R-:W-:Y:S01]  /*0da0*/  VIADD R6, R15, 0xffffffff ;  /* 0xffffffff0f067836 */ /* 0x001fe20000000000 */
[----:B------:R-:W-:Y:S02]  /*0db0*/  SHF.L.U32 R0, R21, R12, RZ ;  /* 0x0000000c15007219 */ /* 0x000fe400000006ff */
[----:B------:R-:W-:Y:S01]  /*0dc0*/  LOP3.LUT R5, R27, R10, RZ, 0xc0, !PT ;  /* 0x0000000a1b057212 */ /* 0x000fe200078ec0ff */
[----:B------:R-:W-:Y:S01]  /*0dd0*/  IMAD.MOV R7, RZ, RZ, -R4 ;  /* 0x000000ffff077224 */ /* 0x000fe200078e0a04 */
[----:B------:R-:W-:Y:S02]  /*0de0*/  SEL R3, R3, R30, !P1 ;  /* 0x0000001e03037207 */ /* 0x000fe40004800000 */
[----:B------:R-:W-:Y:S01]  /*0df0*/  LOP3.LUT R6, R13, R6, RZ, 0xc0, !PT ;  /* 0x000000060d067212 */ /* 0x000fe200078ec0ff */
[----:B------:R-:W-:Y:S01]  /*0e00*/  IMAD R4, R0, R4, R5 ;  /* 0x0000000400047224 */ /* 0x000fe200078e0205 */
[----:B------:R-:W-:Y:S01]  /*0e10*/  MOV R5, 0x1 ;  /* 0x0000000100057802 */ /* 0x000fe20000000f00 */
[----:B--2---:R-:W-:-:S02]  /*0e20*/  IMAD R0, R7, R20, R26 ;  /* 0x0000001407007224 */ /* 0x004fc400078e021a */
[----:B---3--:R-:W-:Y:S02]  /*0e30*/  IMAD R3, R4, R23, R3 ;  /* 0x0000001704037224 */ /* 0x008fe400078e0203 */
[----:B------:R-:W-:Y:S01]  /*0e40*/  IMAD R4, R0, R15, R6 ;  /* 0x0000000f00047224 */ /* 0x000fe200078e0206 */
[----:B------:R-:W-:Y:S01]  /*0e50*/  PRMT R0, R5, 0x7610, R0 ;  /* 0x0000761005007816 */ /* 0x000fe20000000000 */
[----:B------:R-:W-:-:S03]  /*0e60*/  IMAD.MOV.U32 R23, RZ, RZ, R28 ;  /* 0x000000ffff177224 */ /* 0x000fc600078e001c */
[----:B------:R-:W-:Y:S02]  /*0e70*/  SEL R154, R4, R3, !P1 ;  /* 0x00000003049a7207 */ /* 0x000fe40004800000 */
[----:B------:R-:W-:-:S07]  /*0e80*/  SEL R153, R3, R4, !P1 ;  /* 0x0000000403997207 */ /* 0x000fce0004800000 */
.L_x_8:
[----:B------:R-:W-:-:S08]  /*0e90*/  NOP ;  /* 0x0000000000007918 */ /* 0x000fd00000000000 */
[----:B------:R-:W0:Y:S02]  /*0ea0*/  USETMAXREG.TRY_ALLOC.CTAPOOL UP0, 0xe8 ;  /* 0x000000e8000079c8 */ /* 0x000e240008000600 */
[----:B0-----:R-:W-:-:S13]  /*0eb0*/  PLOP3.LUT P0, PT, PT, PT, UP0, 0x80, 0x0 ;  /* 0x000000000000781c */ /* 0x001fda0003f0f008 */
[----:B------:R-:W-:Y:S05]  /*0ec0*/  @!P0 BRA `(.L_x_8) ;  /* 0xfffffffc00f08947 */ /* 0x000fea000383ffff */
[----:B------:R-:W-:Y:S01]  /*0ed0*/  ULDC.64 UR4, c[0x0][0x598] ;  /* 0x0001660000047ab9 */ /* 0x000fe20000000a00 */
[----:B------:R-:W-:Y:S01]  /*0ee0*/  ULDC.64 UR36, c[0x0][0x208] ;  /* 0x0000820000247ab9 */ /* 0x000fe20000000a00 */
[----:B------:R-:W-:-:S04]  /*0ef0*/  ISETP.NE.U32.AND P0, PT, RZ, UR4, PT ;  /* 0x00000004ff007c0c */ /* 0x000fc8000bf05070 */
[----:B------:R-:W-:-:S13]  /*0f00*/  ISETP.NE.AND.EX P0, PT, RZ, UR5, PT, P0 ;  /* 0x00000005ff007c0c */ /* 0x000fda000bf05300 */
[----:B------:R-:W-:Y:S05]  /*0f10*/  @!P0 BRA `(.L_x_11) ;  /* 0x00000000001c8947 */ /* 0x000fea0003800000 */
[----:B------:R-:W0:Y:S02]  /*0f20*/  LDC.64 R4, c[0x0][0x598] ;  /* 0x00016600ff047b82 */ /* 0x000e240000000a00 */
[----:B0-----:R-:W2:Y:S02]  /*0f30*/  LDG.E.64 R4, desc[UR36][R4.64] ;  /* 0x0000002404047981 */ /* 0x001ea4000c1e1b00 */
[----:B--2---:R-:W-:-:S04]  /*0f40*/  ISETP.NE.U32.AND P0, PT, R4, RZ, PT ;  /* 0x000000ff0400720c */ /* 0x004fc80003f05070 */
[----:B------:R-:W-:-:S13]  /*0f50*/  ISETP.NE.AND.EX P0, PT, R5, RZ, PT, P0 ;  /* 0x000000ff0500720c */ /* 0x000fda0003f05300 */
[----:B------:R-:W-:Y:S05]  /*0f60*/  @!P0 BRA `(.L_x_11) ;  /* 0x0000000000088947 */ /* 0x000fea0003800000 */
[----:B------:R0:W5:Y:S01]  /*0f70*/  LD.E R155, desc[UR36][R4.64] ;  /* 0x00000024049b7980 */ /* 0x000162000c101900 */
[----:B------:R-:W-:Y:S05]  /*0f80*/  BRA `(.L_x_12) ;  /* 0x0000000000247947 */ /* 0x000fea0003800000 */
.L_x_11:
[----:B------:R-:W-:Y:S02]  /*0f90*/  ULDC.64 UR4, c[0x0][0x588] ;  /* 0x0001620000047ab9 */ /* 0x000fe40000000a00 */
[----:B------:R-:W-:-:S04]  /*0fa0*/  ISETP.NE.U32.AND P0, PT, RZ, UR4, PT ;  /* 0x00000004ff007c0c */ /* 0x000fc8000bf05070 */
[----:B------:R-:W-:-:S13]  /*0fb0*/  ISETP.NE.AND.EX P0, PT, RZ, UR5, PT, P0 ;  /* 0x00000005ff007c0c */ /* 0x000fda000bf05300 */
[----:B------:R-:W-:Y:S05]  /*0fc0*/  @!P0 BRA `(.L_x_13) ;  /* 0x00000000000c8947 */ /* 0x000fea0003800000 */
[----:B------:R-:W0:Y:S02]  /*0fd0*/  LDC.64 R4, c[0x0][0x588] ;  /* 0x00016200ff047b82 */ /* 0x000e240000000a00 */
[----:B0-----:R1:W5:Y:S01]  /*0fe0*/  LDG.E R155, desc[UR36][R4.64] ;  /* 0x00000024049b7981 */ /* 0x001362000c1e1900 */
[----:B------:R-:W-:Y:S05]  /*0ff0*/  BRA `(.L_x_12) ;  /* 0x0000000000087947 */ /* 0x000fea0003800000 */
.L_x_13:
[----:B------:R-:W-:Y:S02]  /*1000*/  ULDC UR4, c[0x0][0x580] ;  /* 0x0001600000047ab9 */ /* 0x000fe40000000800 */
[----:B------:R-:W-:-:S07]  /*1010*/  IMAD.U32 R155, RZ, RZ, UR4 ;  /* 0x00000004ff9b7e24 */ /* 0x000fce000f8e00ff */
.L_x_12:
[----:B------:R-:W-:Y:S02]  /*1020*/  ULDC.64 UR4, c[0x0][0x5a0] ;  /* 0x0001680000047ab9 */ /* 0x000fe40000000a00 */
[----:B------:R-:W-:-:S04]  /*1030*/  ISETP.NE.U32.AND P0, PT, RZ, UR4, PT ;  /* 0x00000004ff007c0c */ /* 0x000fc8000bf05070 */
[----:B------:R-:W-:-:S13]  /*1040*/  ISETP.NE.AND.EX P0, PT, RZ, UR5, PT, P0 ;  /* 0x00000005ff007c0c */ /* 0x000fda000bf05300 */
[----:B------:R-:W-:Y:S05]  /*1050*/  @!P0 BRA `(.L_x_14) ;  /* 0x00000000001c8947 */ /* 0x000fea0003800000 */
[----:B01----:R-:W0:Y:S02]  /*1060*/  LDC.64 R4, c[0x0][0x5a0] ;  /* 0x00016800ff047b82 */ /* 0x003e240000000a00 */
[----:B0-----:R-:W2:Y:S02]  /*1070*/  LDG.E.64 R4, desc[UR36][R4.64] ;  /* 0x0000002404047981 */ /* 0x001ea4000c1e1b00 */
[----:B--2---:R-:W-:-:S04]  /*1080*/  ISETP.NE.U32.AND P0, PT, R4, RZ, PT ;  /* 0x000000ff0400720c */ /* 0x004fc80003f05070 */
[----:B------:R-:W-:-:S13]  /*1090*/  ISETP.NE.AND.EX P0, PT, R5, RZ, PT, P0 ;  /* 0x000000ff0500720c */ /* 0x000fda0003f05300 */
[----:B------:R-:W-:Y:S05]  /*10a0*/  @!P0 BRA `(.L_x_14) ;  /* 0x0000000000088947 */ /* 0x000fea0003800000 */
[----:B------:R0:W5:Y:S01]  /*10b0*/  LD.E R156, desc[UR36][R4.64] ;  /* 0x00000024049c7980 */ /* 0x000162000c101900 */
[----:B------:R-:W-:Y:S05]  /*10c0*/  BRA `(.L_x_15) ;  /* 0x0000000000247947 */ /* 0x000fea0003800000 */
.L_x_14:
[----:B------:R-:W-:Y:S02]  /*10d0*/  ULDC.64 UR4, c[0x0][0x590] ;  /* 0x0001640000047ab9 */ /* 0x000fe40000000a00 */
[----:B------:R-:W-:-:S04]  /*10e0*/  ISETP.NE.U32.AND P0, PT, RZ, UR4, PT ;  /* 0x00000004ff007c0c */ /* 0x000fc8000bf05070 */
[----:B------:R-:W-:-:S13]  /*10f0*/  ISETP.NE.AND.EX P0, PT, RZ, UR5, PT, P0 ;  /* 0x00000005ff007c0c */ /* 0x000fda000bf05300 */
[----:B------:R-:W-:Y:S05]  /*1100*/  @!P0 BRA `(.L_x_16) ;  /* 0x00000000000c8947 */ /* 0x000fea0003800000 */
[----:B------:R-:W2:Y:S02]  /*1110*/  LDC.64 R156, c[0x0][0x590] ;  /* 0x00016400ff9c7b82 */ /* 0x000ea40000000a00 */
[----:B--2---:R2:W5:Y:S01]  /*1120*/  LDG.E R156, desc[UR36][R156.64] ;  /* 0x000000249c9c7981 */ /* 0x004562000c1e1900 */
[----:B------:R-:W-:Y:S05]  /*1130*/  BRA `(.L_x_15) ;  /* 0x0000000000087947 */ /* 0x000fea0003800000 */
.L_x_16:
[----:B------:R-:W-:Y:S02]  /*1140*/  ULDC UR4, c[0x0][0x584] ;  /* 0x0001610000047ab9 */ /* 0x000fe40000000800 */
[----:B------:R-:W-:-:S07]  /*1150*/  MOV R156, UR4 ;  /* 0x00000004009c7c02 */ /* 0x000fce0008000f00 */
.L_x_15:
[----:B------:R-:W-:-:S13]  /*1160*/  LOP3.LUT P0, RZ, R0, 0xff, RZ, 0xc0, !PT ;  /* 0x000000ff00ff7812 */ /* 0x000fda000780c0ff */
[----:B------:R-:W-:Y:S05]  /*1170*/  @!P0 EXIT ;  /* 0x000000000000894d */ /* 0x000fea0003800000 */
[----:B------:R-:W-:Y:S01]  /*1180*/  ULDC UR4, c[0x0][0x28c] ;  /* 0x0000a30000047ab9 */ /* 0x000fe20000000800 */
[----:B------:R-:W-:Y:S01]  /*1190*/  LOP3.LUT R168, R19, 0x1, RZ, 0xfc, !PT ;  /* 0x0000000113a87812 */ /* 0x000fe200078efcff */
[----:B------:R-:W-:Y:S01]  /*11a0*/  UIADD3 UR4, UR4, 0x1f, URZ ;  /* 0x0000001f04047890 */ /* 0x000fe2000fffe03f */
[----:B------:R-:W-:Y:S01]  /*11b0*/  UMOV UR38, URZ ;  /* 0x0000003f00267c82 */ /* 0x000fe20008000000 */
[----:B------:R-:W-:Y:S02]  /*11c0*/  UMOV UR39, URZ ;  /* 0x0000003f00277c82 */ /* 0x000fe40008000000 */
[----:B------:R-:W-:-:S04]  /*11d0*/  USHF.R.S32.HI UR5, URZ, 0x1f, UR4 ;  /* 0x0000001f3f057899 */ /* 0x000fc80008011404 */
[----:B------:R-:W-:-:S04]  /*11e0*/  ULEA.HI UR5, UR5, UR4, URZ, 0x5 ;  /* 0x0000000405057291 */ /* 0x000fc8000f8f283f */
[----:B------:R-:W-:-:S12]  /*11f0*/  USHF.R.S32.HI UR40, URZ, 0x5, UR5 ;  /* 0x000000053f287899 */ /* 0x000fd80008011405 */
.L_x_288:
[----:B------:R-:W-:Y:S01]  /*1200*/  LOP3.LUT R0, R18, 0x80, RZ, 0xc0, !PT ;  /* 0x0000008012007812 */ /* 0x000fe200078ec0ff */
[----:B---3--:R-:W3:Y:S01]  /*1210*/  S2UR UR7, SR_CgaCtaId ;  /* 0x00000000000779c3 */ /* 0x008ee20000008800 */
[----:B------:R-:W-:Y:S02]  /*1220*/  UMOV UR6, 0x400 ;  /* 0x0000040000067882 */ /* 0x000fe40000000000 */
[----:B------:R-:W-:-:S06]  /*1230*/  SHF.R.U32.HI R0, RZ, 0x7, R0 ;  /* 0x00000007ff007819 */ /* 0x000fcc0000011600 */
[----:B----4-:R-:W4:Y:S01]  /*1240*/  SHFL.IDX PT, R0, R0, RZ, 0x1f ;  /* 0x00001fff00007589 */ /* 0x010f2200000e0000 */
[----:B---3--:R-:W-:Y:S01]  /*1250*/  ULEA UR6, UR7, UR6, 0x18 ;  /* 0x0000000607067291 */ /* 0x008fe2000f8ec03f */
[----:B----4-:R-:W-:-:S13]  /*1260*/  R2UR UR4, R0 ;  /* 0x00000000000472ca */ /* 0x010fda00000e0000 */
[----:B------:R-:W-:-:S04]  /*1270*/  ULEA.HI UR5, UR4, UR4, URZ, 0x1 ;  /* 0x0000000404057291 */ /* 0x000fc8000f8f083f */
[----:B------:R-:W-:-:S04]  /*1280*/  ULOP3.LUT UR5, UR5, 0x7fffe, URZ, 0xc0, !UPT ;  /* 0x0007fffe05057892 */ /* 0x000fc8000f8ec03f */
[----:B------:R-:W-:-:S03]  /*1290*/  UIADD3 UR5, UR4, -UR5, URZ ;  /* 0x8000000504057290 */ /* 0x000fc6000fffe03f */
[----:B------:R-:W-:Y:S01]  /*12a0*/  ULDC UR4, c[0x0][0x28c] ;  /* 0x0000a30000047ab9 */ /* 0x000fe20000000800 */
[----:B------:R-:W-:Y:S01]  /*12b0*/  ULEA UR5, UR5, UR6, 0xd ;  /* 0x0000000605057291 */ /* 0x000fe2000f8e683f */
[----:B------:R-:W-:-:S03]  /*12c0*/  ISETP.LT.AND P0, PT, RZ, UR4, PT ;  /* 0x00000004ff007c0c */ /* 0x000fc6000bf01270 */
[----:B------:R-:W-:-:S04]  /*12d0*/  UIADD3 UR5, UR5, 0x100, URZ ;  /* 0x0000010005057890 */ /* 0x000fc8000fffe03f */
[----:B------:R-:W-:-:S04]  /*12e0*/  USHF.R.U32.HI UR5, URZ, 0x4, UR5 ;  /* 0x000000043f057899 */ /* 0x000fc80008011605 */
[----:B------:R-:W-:Y:S02]  /*12f0*/  ULOP3.LUT UR41, UR5, 0x3fff, URZ, 0xc0, !UPT ;  /* 0x00003fff05297892 */ /* 0x000fe4000f8ec03f */
[----:B-12---:R-:W-:Y:S10]  /*1300*/  @P0 BRA `(.L_x_17) ;  /* 0x0000000000400947 */ /* 0x006ff40003800000 */
[----:B------:R-:W-:Y:S01]  /*1310*/  MOV R0, 0x0 ;  /* 0x0000000000007802 */ /* 0x000fe20000000f00 */
[----:B------:R-:W-:Y:S01]  /*1320*/  ULDC.64 UR4, c[0x4][0x68] ;  /* 0x01001a0000047ab9 */ /* 0x000fe20000000a00 */
[----:B------:R-:W-:Y:S01]  /*1330*/  ULDC.64 UR6, c[0x4][0x8] ;  /* 0x0100020000067ab9 */ /* 0x000fe20000000a00 */
[----:B01----:R-:W-:Y:S01]  /*1340*/  IMAD.U32 R4, RZ, RZ, UR4 ;  /* 0x00000004ff047e24 */ /* 0x003fe2000f8e00ff */
[----:B------:R0:W1:Y:S01]  /*1350*/  LDC.64 R14, c[0x4][R0] ;  /* 0x01000000000e7b82 */ /* 0x0000620000000a00 */
[----:B------:R-:W-:Y:S01]  /*1360*/  IMAD.U32 R5, RZ, RZ, UR5 ;  /* 0x00000005ff057e24 */ /* 0x000fe2000f8e00ff */
[----:B------:R-:W-:Y:S01]  /*1370*/  ULDC.64 UR4, c[0x4][0x70] ;  /* 0x01001c0000047ab9 */ /* 0x000fe20000000a00 */
[----:B------:R-:W-:Y:S01]  /*1380*/  IMAD.U32 R10, RZ, RZ, UR6 ;  /* 0x00000006ff0a7e24 */ /* 0x000fe2000f8e00ff */
[----:B------:R-:W-:Y:S01]  /*1390*/  MOV R6, UR4 ;  /* 0x0000000400067c02 */ /* 0x000fe20008000f00 */
[----:B------:R-:W-:Y:S01]  /*13a0*/  IMAD.U32 R7, RZ, RZ, UR5 ;  /* 0x00000005ff077e24 */ /* 0x000fe2000f8e00ff */
[----:B------:R-:W-:Y:S01]  /*13b0*/  MOV R11, UR7 ;  /* 0x00000007000b7c02 */ /* 0x000fe20008000f00 */
[----:B------:R-:W-:Y:S01]  /*13c0*/  IMAD.MOV.U32 R8, RZ, RZ, 0x1e1 ;  /* 0x000001e1ff087424 */ /* 0x000fe200078e00ff */
[----:B------:R-:W-:Y:S01]  /*13d0*/  MOV R13, RZ ;  /* 0x000000ff000d7202 */ /* 0x000fe20000000f00 */
[----:B0-----:R-:W-:-:S07]  /*13e0*/  IMAD.MOV.U32 R12, RZ, RZ, 0x1 ;  /* 0x00000001ff0c7424 */ /* 0x001fce00078e00ff */
[----:B------:R-:W-:-:S07]  /*13f0*/  LEPC R20, `(.L_x_17) ;  /* 0x000000001014794e */ /* 0x000fce0000000000 */
[----:B-12--5:R-:W-:Y:S05]  /*1400*/  CALL.ABS.NOINC R14 ;  /* 0x000000000e007343 */ /* 0x026fea0003c00000 */
.L_x_17:
[----:B------:R-:W-:-:S13]  /*1410*/  ISETP.NE.AND P0, PT, R168, 0x3, PT ;  /* 0x00000003a800780c */ /* 0x000fda0003f05270 */
[----:B------:R-:W-:Y:S05]  /*1420*/  @!P0 BRA `(.L_x_18) ;  /* 0x0000000000048947 */ /* 0x000fea0003800000 */
[----:B------:R-:W-:Y:S01]  /*1430*/  BPT.TRAP 0x1 ;  /* 0x000000040000795c */ /* 0x000fe20000300000 */
.L_x_18:
[----:B------:R-:W3:Y:S01]  /*1440*/  S2UR UR5, SR_CgaCtaId ;  /* 0x00000000000579c3 */ /* 0x000ee20000008800 */
[----:B------:R-:W-:Y:S01]  /*1450*/  UMOV UR4, 0x400 ;  /* 0x0000040000047882 */ /* 0x000fe20000000000 */
[----:B------:R-:W-:Y:S02]  /*1460*/  IMAD.U32 R0, RZ, RZ, UR38 ;  /* 0x00000026ff007e24 */ /* 0x000fe4000f8e00ff */
[----:B------:R-:W-:-:S03]  /*1470*/  IMAD.U32 R3, RZ, RZ, UR39 ;  /* 0x00000027ff037e24 */ /* 0x000fc6000f8e00ff */
[----:B------:R-:W-:Y:S01]  /*1480*/  SHF.L.U32 R0, R0, 0x1f, RZ ;  /* 0x0000001f00007819 */ /* 0x000fe200000006ff */
[----:B---3--:R-:W-:-:S06]  /*1490*/  ULEA UR4, UR5, UR4, 0x18 ;  /* 0x0000000405047291 */ /* 0x008fcc000f8ec03f */
[----:B------:R-:W-:-:S05]  /*14a0*/  MOV R6, UR4 ;  /* 0x0000000400067c02 */ /* 0x000fca0008000f00 */
[----:B------:R-:W-:-:S04]  /*14b0*/  IMAD R3, R3, 0x8, R6 ;  /* 0x0000000803037824 */ /* 0x000fc800078e0206 */
[----:B------:R3:W4:Y:S01]  /*14c0*/  SYNCS.PHASECHK.TRANS64.TRYWAIT P1, [R3+URZ], R0 ;  /* 0x00000000030075a7 */ /* 0x000722000802017f */
[----:B------:R-:W-:Y:S05]  /*14d0*/  @!P0 BRA `(.L_x_19) ;  /* 0x0000000000048947 */ /* 0x000fea0003800000 */
[----:B------:R-:W-:Y:S01]  /*14e0*/  BPT.TRAP 0x1 ;  /* 0x000000040000795c */ /* 0x000fe20000300000 */
.L_x_19:
[----:B----4-:R-:W-:Y:S05]  /*14f0*/  @P1 BRA `(.L_x_20) ;  /* 0x0000000000081947 */ /* 0x010fea0003800000 */
[----:B------:R-:W4:Y:S02]  /*1500*/  SYNCS.PHASECHK.TRANS64.TRYWAIT P1, [R3+URZ], R0 ;  /* 0x00000000030075a7 */ /* 0x000f24000802017f */
[----:B----4-:R-:W-:Y:S05]  /*1510*/  @!P1 BRA `(.L_x_21) ;  /* 0x0000009000489947 */ /* 0x010fea0003800000 */
.L_x_20:
[----:B------:R-:W-:-:S04]  /*1520*/  UISETP.LT.AND UP0, UPT, UR40, 0x1, UPT ;  /* 0x000000012800788c */ /* 0x000fc8000bf01270 */
[----:B------:R-:W-:-:S06]  /*1530*/  USEL UR4, UR40, 0x1, UP0 ;  /* 0x0000000128047887 */ /* 0x000fcc0008000000 */
[----:B---34-:R-:W-:Y:S01]  /*1540*/  IMAD.U32 R0, RZ, RZ, UR4 ;  /* 0x00000004ff007e24 */ /* 0x018fe2000f8e00ff */
[----:B------:R-:W-:Y:S05]  /*1550*/  WARPSYNC.ALL ;  /* 0x0000000000007948 */ /* 0x000fea0003800000 */
[----:B------:R-:W-:-:S04]  /*1560*/  IADD3 R0, -R0, UR40, RZ ;  /* 0x0000002800007c10 */ /* 0x000fc8000fffe1ff */
[----:B------:R-:W-:Y:S02]  /*1570*/  ISETP.GE.AND P1, PT, R0, 0x1, PT ;  /* 0x000000010000780c */ /* 0x000fe40003f26270 */
[----:B------:R-:W-:Y:S01]  /*1580*/  R2UR UR4, R6 ;  /* 0x00000000060472ca */ /* 0x000fe200000e0000 */
[----:B------:R-:W-:Y:S01]  /*1590*/  WARPGROUP.ARRIVE ;  /* 0x00000000000079c5 */ /* 0x000fe20000000000 */
[----:B------:R-:W-:Y:S01]  /*15a0*/  UMOV UR9, 0x40000040 ;  /* 0x4000004000097882 */ /* 0x000fe20000000000 */
[----:B------:R-:W-:-:S10]  /*15b0*/  UMOV UR11, 0x40000040 ;  /* 0x40000040000b7882 */ /* 0x000fd40000000000 */
[----:B------:R-:W-:-:S04]  /*15c0*/  UIADD3 UR4, UR4, 0x20100, URZ ;  /* 0x0002010004047890 */ /* 0x000fc8000fffe03f */
[----:B------:R-:W-:-:S04]  /*15d0*/  USHF.R.U32.HI UR4, URZ, 0x4, UR4 ;  /* 0x000000043f047899 */ /* 0x000fc80008011604 */
[----:B------:R-:W-:Y:S02]  /*15e0*/  ULOP3.LUT UR5, UR4, 0x3fff, URZ, 0xc0, !UPT ;  /* 0x00003fff04057892 */ /* 0x000fe4000f8ec03f */
[----:B------:R-:W-:Y:S02]  /*15f0*/  ULOP3.LUT UR4, UR41, 0x10000, URZ, 0xfc, !UPT ;  /* 0x0001000029047892 */ /* 0x000fe4000f8efc3f */
[----:B------:R-:W-:Y:S02]  /*1600*/  ULOP3.LUT UR5, UR5, 0x10000, URZ, 0xfc, !UPT ;  /* 0x0001000005057892 */ /* 0x000fe4000f8efc3f */
[----:B------:R-:W-:Y:S02]  /*1610*/  ULEA UR6, UR39, UR4, 0xb ;  /* 0x0000000427067291 */ /* 0x000fe4000f8e583f */
[----:B------:R-:W-:-:S05]  /*1620*/  ULEA UR7, UR39, UR5, 0xa ;  /* 0x0000000527077291 */ /* 0x000fca000f8e503f */
[----:B------:R-:W-:Y:S02]  /*1630*/  UMOV UR8, UR6 ;  /* 0x0000000600087c82 */ /* 0x000fe40008000000 */
[----:B------:R-:W-:Y:S02]  /*1640*/  UMOV UR10, UR7 ;  /* 0x00000007000a7c82 */ /* 0x000fe40008000000 */
[----:B------:R-:W-:Y:S01]  /*1650*/  HGMMA.64x128x8.F32.TF32 R88, gdesc[UR8], RZ, !UPT, gsb0 ;  /* 0x05e00000085879f0 */ /* 0x000fe2000c0028ff */
[----:B------:R-:W-:Y:S01]  /*1660*/  UIADD3 UR8, UR6, 0x400, URZ ;  /* 0x0000040006087890 */ /* 0x000fe2000fffe03f */
[----:B------:R-:W-:Y:S01]  /*1670*/  UMOV UR9, 0x40000040 ;  /* 0x4000004000097882 */ /* 0x000fe20000000000 */
[----:B------:R-:W-:Y:S02]  /*1680*/  WARPGROUP.DEPBAR.LE gsb0, 0x0 ;  /* 0x00008000000079c5 */ /* 0x000fe40000010000 */
[----:B------:R-:W-:-:S07]  /*1690*/  WARPGROUP.ARRIVE ;  /* 0x00000000000079c5 */ /* 0x000fce0000000000 */
[----:B------:R-:W-:Y:S01]  /*16a0*/  HGMMA.64x128x8.F32.TF32 R24, gdesc[UR8], RZ, !UPT, gsb0 ;  /* 0x05e00000081879f0 */ /* 0x000fe2000c0028ff */
[----:B------:R-:W-:Y:S02]  /*16b0*/  UIADD3 UR8, UR6, 0x2, URZ ;  /* 0x0000000206087890 */ /* 0x000fe4000fffe03f */
[----:B------:R-:W-:Y:S01]  /*16c0*/  UIADD3 UR10, UR7, 0x2, URZ ;  /* 0x00000002070a7890 */ /* 0x000fe2000fffe03f */
[----:B------:R-:W-:Y:S01]  /*16d0*/  UMOV UR9, 0x40000040 ;  /* 0x4000004000097882 */ /* 0x000fe20000000000 */
[----:B------:R-:W-:Y:S01]  /*16e0*/  UMOV UR11, 0x40000040 ;  /* 0x40000040000b7882 */ /* 0x000fe20000000000 */
[----:B------:R-:W-:Y:S02]  /*16f0*/  WARPGROUP.DEPBAR.LE gsb0, 0x0 ;  /* 0x00008000000079c5 */ /* 0x000fe40000010000 */
[----:B------:R-:W-:-:S06]  /*1700*/  WARPGROUP.ARRIVE ;  /* 0x00000000000079c5 */ /* 0x000fcc0000000000 */
[----:B------:R-:W-:Y:S01]  /*1710*/  HGMMA.64x128x8.F32.TF32 R88, gdesc[UR8], R88, gsb0 ;  /* 0x05e00000085879f0 */ /* 0x000fe20008002858 */
[----:B------:R-:W-:Y:S01]  /*1720*/  UIADD3 UR8, UR6, 0x402, URZ ;  /* 0x0000040206087890 */ /* 0x000fe2000fffe03f */
[----:B------:R-:W-:Y:S01]  /*1730*/  UMOV UR9, 0x40000040 ;  /* 0x4000004000097882 */ /* 0x000fe20000000000 */
[----:B------:R-:W-:Y:S02]  /*1740*/  WARPGROUP.DEPBAR.LE gsb0, 0x0 ;  /* 0x00008000000079c5 */ /* 0x000fe40000010000 */
[----:B------:R-:W-:-:S07]  /*1750*/  WARPGROUP.ARRIVE ;  /* 0x00000000000079c5 */ /* 0x000fce0000000000 */
[----:B------:R-:W-:Y:S01]  /*1760*/  HGMMA.64x128x8.F32.TF32 R24, gdesc[UR8], R24, gsb0 ;  /* 0x05e00000081879f0 */ /* 0x000fe20008002818 */
        /* <DEDUP_REMOVED lines=23> */
[----:B------:R-:W-:Y:S03]  /*18e0*/  HGMMA.64x128x8.F32.TF32 R24, gdesc[UR8], R24, gsb0 ;  /* 0x05e00000081879f0 */ /* 0x000fe60008002818 */
[----:B------:R-:W-:Y:S02]  /*18f0*/  WARPGROUP.DEPBAR.LE gsb0, 0x0 ;  /* 0x00008000000079c5 */ /* 0x000fe40000010000 */
[----:B------:R-:W-:Y:S05]  /*1900*/  @!P1 BRA `(.L_x_22) ;  /* 0x0000000400749947 */ /* 0x000fea0003800000 */
[----:B------:R-:W-:Y:S02]  /*1910*/  UIADD3 UR6, UR39, 0x1, URZ ;  /* 0x0000000127067890 */ /* 0x000fe4000fffe03f */
[----:B------:R-:W-:Y:S02]  /*1920*/  MOV R3, UR39 ;  /* 0x0000002700037c02 */ /* 0x000fe40008000f00 */
[----:B------:R-:W-:-:S04]  /*1930*/  UISETP.NE.AND UP0, UPT, UR6, 0x4, UPT ;  /* 0x000000040600788c */ /* 0x000fc8000bf05270 */
[----:B------:R-:W-:Y:S02]  /*1940*/  USEL UR7, URZ, 0x1, UP0 ;  /* 0x000000013f077887 */ /* 0x000fe40008000000 */
[----:B------:R-:W-:Y:S02]  /*1950*/  USEL UR6, UR6, URZ, UP0 ;  /* 0x0000003f06067287 */ /* 0x000fe40008000000 */
[----:B------:R-:W-:-:S06]  /*1960*/  ULOP3.LUT UR7, UR38, UR7, URZ, 0x3c, !UPT ;  /* 0x0000000726077292 */ /* 0x000fcc000f8e3c3f */
[----:B------:R-:W-:-:S07]  /*1970*/  IMAD.U32 R7, RZ, RZ, UR7 ;  /* 0x00000007ff077e24 */ /* 0x000fce000f8e00ff */
.L_x_29:
[----:B------:R-:W-:Y:S05]  /*1980*/  @!P0 BRA `(.L_x_23) ;  /* 0x0000000000048947 */ /* 0x000fea0003800000 */
[----:B------:R-:W-:Y:S01]  /*1990*/  BPT.TRAP 0x1 ;  /* 0x000000040000795c */ /* 0x000fe20000300000 */
.L_x_23:
[----:B------:R-:W3:Y:S01]  /*19a0*/  S2UR UR8, SR_CgaCtaId ;  /* 0x00000000000879c3 */ /* 0x000ee20000008800 */
[----:B------:R-:W-:Y:S01]  /*19b0*/  UMOV UR7, 0x400 ;  /* 0x0000040000077882 */ /* 0x000fe20000000000 */
[----:B01----:R-:W-:Y:S01]  /*19c0*/  IMAD.U32 R5, RZ, RZ, UR6 ;  /* 0x00000006ff057e24 */ /* 0x003fe2000f8e00ff */
[----:B------:R-:W-:Y:S01]  /*19d0*/  SHF.L.U32 R4, R7, 0x1f, RZ ;  /* 0x0000001f07047819 */ /* 0x000fe200000006ff */
[----:B---3--:R-:W-:-:S06]  /*19e0*/  ULEA UR7, UR8, UR7, 0x18 ;  /* 0x0000000708077291 */ /* 0x008fcc000f8ec03f */
[----:B------:R-:W-:-:S05]  /*19f0*/  MOV R6, UR7 ;  /* 0x0000000700067c02 */ /* 0x000fca0008000f00 */
[----:B------:R-:W-:-:S04]  /*1a00*/  IMAD R5, R5, 0x8, R6 ;  /* 0x0000000805057824 */ /* 0x000fc800078e0206 */
[----:B------:R0:W1:Y:S01]  /*1a10*/  SYNCS.PHASECHK.TRANS64.TRYWAIT P1, [R5+URZ], R4 ;  /* 0x00000004050075a7 */ /* 0x000062000802017f */
[----:B------:R-:W-:Y:S05]  /*1a20*/  @!P0 BRA `(.L_x_24) ;  /* 0x0000000000048947 */ /* 0x000fea0003800000 */
[----:B------:R-:W-:Y:S01]  /*1a30*/  BPT.TRAP 0x1 ;  /* 0x000000040000795c */ /* 0x000fe20000300000 */
.L_x_24:
[----:B-1----:R-:W-:Y:S05]  /*1a40*/  @P1 BRA `(.L_x_25) ;  /* 0x0000000000081947 */ /* 0x002fea0003800000 */
[----:B------:R-:W1:Y:S02]  /*1a50*/  SYNCS.PHASECHK.TRANS64.TRYWAIT P1, [R5+URZ], R4 ;  /* 0x00000004050075a7 */ /* 0x000e64000802017f */
[----:B-1----:R-:W-:Y:S05]  /*1a60*/  @!P1 BRA `(.L_x_26) ;  /* 0x0000008c00089947 */ /* 0x002fea0003800000 */
.L_x_25:
[----:B------:R-:W-:Y:S01]  /*1a70*/  ULEA UR7, UR6, UR4, 0xb ;  /* 0x0000000406077291 */ /* 0x000fe2000f8e583f */
[----:B------:R-:W-:Y:S01]  /*1a80*/  WARPGROUP.ARRIVE ;  /* 0x00000000000079c5 */ /* 0x000fe20000000000 */
[----:B------:R-:W-:Y:S01]  /*1a90*/  ULEA UR12, UR6, UR5, 0xa ;  /* 0x00000005060c7291 */ /* 0x000fe2000f8e503f */
[----:B------:R-:W-:Y:S01]  /*1aa0*/  UMOV UR9, 0x40000040 ;  /* 0x4000004000097882 */ /* 0x000fe20000000000 */
[----:B------:R-:W-:-:S03]  /*1ab0*/  UMOV UR11, 0x40000040 ;  /* 0x40000040000b7882 */ /* 0x000fc60000000000 */
[----:B------:R-:W-:Y:S02]  /*1ac0*/  UMOV UR8, UR7 ;  /* 0x0000000700087c82 */ /* 0x000fe40008000000 */
[----:B------:R-:W-:Y:S02]  /*1ad0*/  UMOV UR10, UR12 ;  /* 0x0000000c000a7c82 */ /* 0x000fe40008000000 */
        /* <DEDUP_REMOVED lines=44> */
[----:B------:R-:W-:Y:S01]  /*1da0*/  BPT.TRAP 0x1 ;  /* 0x000000040000795c */ /* 0x000fe20000300000 */
.L_x_27:
[----:B------:R-:W-:-:S13]  /*1db0*/  ISETP.NE.AND P1, PT, R22, RZ, PT ;  /* 0x000000ff1600720c */ /* 0x000fda0003f25270 */
[----:B01----:R-:W-:-:S05]  /*1dc0*/  @P1 IMAD R4, R3, 0x8, R6 ;  /* 0x0000000803041824 */ /* 0x003fca00078e0206 */
[----:B------:R-:W-:-:S04]  /*1dd0*/  @P1 IADD3 R5, R4, 0x20, RZ ;  /* 0x0000002004051810 */ /* 0x000fc80007ffe0ff */
[----:B------:R-:W-:-:S04]  /*1de0*/  @P1 PRMT R5, R152, 0x654, R5 ;  /* 0x0000065498051816 */ /* 0x000fc80000000005 */
[----:B------:R0:W-:Y:S01]  /*1df0*/  @P1 SYNCS.ARRIVE.TRANS64.RED.A1T0 RZ, [R5+URZ], RZ ;  /* 0x000000ff05ff19a7 */ /* 0x0001e2000810043f */
[----:B------:R-:W-:-:S13]  /*1e00*/  ISETP.GT.U32.AND P1, PT, R19, 0x1, PT ;  /* 0x000000011300780c */ /* 0x000fda0003f24070 */
[----:B0-----:R-:W-:Y:S05]  /*1e10*/  @P1 BRA `(.L_x_28) ;  /* 0x0000000000041947 */ /* 0x001fea0003800000 */
[----:B------:R-:W-:Y:S01]  /*1e20*/  BPT.TRAP 0x1 ;  /* 0x000000040000795c */ /* 0x000fe20000300000 */
.L_x_28:
[----:B------:R-:W-:Y:S01]  /*1e30*/  UIADD3 UR6, UR6, 0x1, URZ ;  /* 0x0000000106067890 */ /* 0x000fe2000fffe03f */
[C---:B------:R-:W-:Y:S01]  /*1e40*/  ISETP.GT.AND P2, PT, R0.reuse, 0x1, PT ;  /* 0x000000010000780c */ /* 0x040fe20003f44270 */
[----:B------:R-:W-:Y:S02]  /*1e50*/  VIADD R3, R3, 0x1 ;  /* 0x0000000103037836 */ /* 0x000fe40000000000 */
[----:B------:R-:W-:Y:S01]  /*1e60*/  UISETP.NE.AND UP0, UPT, UR6, 0x4, UPT ;  /* 0x000000040600788c */ /* 0x000fe2000bf05270 */
[----:B------:R-:W-:Y:S02]  /*1e70*/  VIADD R0, R0, 0xffffffff ;  /* 0xffffffff00007836 */ /* 0x000fe40000000000 */
[C---:B------:R-:W-:Y:S01]  /*1e80*/  ISETP.NE.AND P1, PT, R3.reuse, 0x4, PT ;  /* 0x000000040300780c */ /* 0x040fe20003f25270 */
[----:B------:R-:W-:Y:S02]  /*1e90*/  USEL UR7, URZ, 0x1, UP0 ;  /* 0x000000013f077887 */ /* 0x000fe40008000000 */
[----:B------:R-:W-:Y:S01]  /*1ea0*/  USEL UR6, UR6, URZ, UP0 ;  /* 0x0000003f06067287 */ /* 0x000fe20008000000 */
[----:B------:R-:W-:-:S03]  /*1eb0*/  SEL R3, R3, RZ, P1 ;  /* 0x000000ff03037207 */ /* 0x000fc60000800000 */
[----:B------:R-:W-:Y:S01]  /*1ec0*/  LOP3.LUT R7, R7, UR7, RZ, 0x3c, !PT ;  /* 0x0000000707077c12 */ /* 0x000fe2000f8e3cff */
[----:B------:R-:W-:Y:S07]  /*1ed0*/  @P2 BRA `(.L_x_29) ;  /* 0xfffffff800a82947 */ /* 0x000fee000383ffff */
.L_x_22:
[----:B------:R-:W3:Y:S02]  /*1ee0*/  LDC R0, c[0x0][0x28c] ;  /* 0x0000a300ff007b82 */ /* 0x000ee40000000800 */
[----:B---3--:R-:W-:-:S13]  /*1ef0*/  ISETP.GE.AND P1, PT, R0, 0x1, PT ;  /* 0x000000010000780c */ /* 0x008fda0003f26270 */
[----:B------:R-:W-:Y:S05]  /*1f00*/  @!P1 BRA `(.L_x_30) ;  /* 0x0000000000409947 */ /* 0x000fea0003800000 */
[----:B------:R-:W-:Y:S05]  /*1f10*/  @!P0 BRA `(.L_x_31) ;  /* 0x0000000000048947 */ /* 0x000fea0003800000 */
[----:B------:R-:W-:Y:S01]  /*1f20*/  BPT.TRAP 0x1 ;  /* 0x000000040000795c */ /* 0x000fe20000300000 */
.L_x_31:
[----:B------:R-:W-:Y:S01]  /*1f30*/  ISETP.NE.AND P0, PT, R22, RZ, PT ;  /* 0x000000ff1600720c */ /* 0x000fe20003f05270 */
[----:B------:R-:W-:-:S12]  /*1f40*/  UISETP.LT.AND UP1, UPT, UR40, 0x1, UPT ;  /* 0x000000012800788c */ /* 0x000fd8000bf21270 */
[----:B------:R-:W-:-:S05]  /*1f50*/  VOTEU.ANY UP0, P0 ;  /* 0x00000000003f7886 */ /* 0x000fca0000000100 */
[----:B------:R-:W-:-:S04]  /*1f60*/  @UP0 USEL UR4, UR40, 0x1, UP1 ;  /* 0x0000000128040887 */ /* 0x000fc80008800000 */
[----:B------:R-:W-:-:S06]  /*1f70*/  @UP0 UIADD3 UR4, UR39, UR40, -UR4 ;  /* 0x0000002827040290 */ /* 0x000fcc000fffe804 */
[----:B------:R-:W-:-:S05]  /*1f80*/  MOV R0, UR4 ;  /* 0x0000000400007c02 */ /* 0x000fca0008000f00 */
[----:B------:R-:W-:-:S05]  /*1f90*/  @P0 IMAD.SHL.U32 R0, R0, 0x8, RZ ;  /* 0x0000000800000824 */ /* 0x000fca00078e00ff */
[----:B------:R-:W-:-:S04]  /*1fa0*/  @P0 LOP3.LUT R0, R0, 0x18, RZ, 0xc0, !PT ;  /* 0x0000001800000812 */ /* 0x000fc800078ec0ff */
[----:B------:R-:W-:-:S04]  /*1fb0*/  @P0 IADD3 R3, R6, 0x20, R0 ;  /* 0x0000002006030810 */ /* 0x000fc80007ffe000 */
[----:B------:R-:W-:-:S04]  /*1fc0*/  @P0 PRMT R3, R152, 0x654, R3 ;  /* 0x0000065498030816 */ /* 0x000fc80000000003 */
[----:B------:R3:W-:Y:S01]  /*1fd0*/  @P0 SYNCS.ARRIVE.TRANS64.RED.A1T0 RZ, [R3+URZ], RZ ;  /* 0x000000ff03ff09a7 */ /* 0x0007e2000810043f */
[----:B------:R-:W-:-:S13]  /*1fe0*/  ISETP.GT.U32.AND P0, PT, R19, 0x1, PT ;  /* 0x000000011300780c */ /* 0x000fda0003f04070 */
[----:B---3--:R-:W-:Y:S05]  /*1ff0*/  @P0 BRA `(.L_x_30) ;  /* 0x0000000000040947 */ /* 0x008fea0003800000 */
[----:B------:R-:W-:Y:S01]  /*2000*/  BPT.TRAP 0x1 ;  /* 0x000000040000795c */ /* 0x000fe20000300000 */
.L_x_30:
[----:B------:R-:W3:Y:S01]  /*2010*/  LDC R6, c[0x0][0x288] ;  /* 0x0000a200ff067b82 */ /* 0x000ee20000000800 */
[--C-:B------:R-:W-:Y:S01]  /*2020*/  SHF.R.U32.HI R0, RZ, 0x2, R18.reuse ;  /* 0x00000002ff007819 */ /* 0x100fe20000011612 */
[----:B------:R-:W-:Y:S01]  /*2030*/  UIADD3 UR39, UR40, UR39, URZ ;  /* 0x0000002728277290 */ /* 0x000fe2000fffe03f */
[----:B01----:R-:W-:Y:S01]  /*2040*/  SHF.R.U32.HI R5, RZ, 0x7, R18 ;  /* 0x00000007ff057819 */ /* 0x003fe20000011612 */
[----:B------:R-:W-:Y:S01]  /*2050*/  ULDC UR8, c[0x0][0x284] ;  /* 0x0000a10000087ab9 */ /* 0x000fe20000000800 */
[----:B------:R-:W-:Y:S01]  /*2060*/  LOP3.LUT R3, R0, 0x7, RZ, 0xc0, !PT ;  /* 0x0000000700037812 */ /* 0x000fe200078ec0ff */
[----:B------:R-:W-:Y:S01]  /*2070*/  USHF.R.U32.HI UR4, URZ, 0x2, UR39 ;  /* 0x000000023f047899 */ /* 0x000fe20008011627 */
[----:B------:R-:W-:Y:S01]  /*2080*/  LOP3.LUT R4, R18, 0x60, RZ, 0xc0, !PT ;  /* 0x0000006012047812 */ /* 0x000fe200078ec0ff */
[----:B------:R-:W-:Y:S01]  /*2090*/  UISETP.GT.U32.AND UP1, UPT, UR39, 0x3, UPT ;  /* 0x000000032700788c */ /* 0x000fe2000bf24070 */
[----:B------:R-:W-:Y:S01]  /*20a0*/  LOP3.LUT R0, R5, 0x1, RZ, 0xc0, !PT ;  /* 0x0000000105007812 */ /* 0x000fe200078ec0ff */
[----:B------:R-:W-:Y:S01]  /*20b0*/  ULOP3.LUT UR4, UR4, 0x1, URZ, 0xc0, !UPT ;  /* 0x0000000104047892 */ /* 0x000fe2000f8ec03f */
[----:B------:R-:W-:Y:S01]  /*20c0*/  SHF.R.U32.HI R10, RZ, 0x1, R4 ;  /* 0x00000001ff0a7819 */ /* 0x000fe20000011604 */
[----:B------:R-:W-:Y:S01]  /*20d0*/  ULDC.64 UR6, c[0x0][0x5d0] ;  /* 0x0001740000067ab9 */ /* 0x000fe20000000a00 */
[----:B------:R-:W-:Y:S01]  /*20e0*/  SHF.L.U32 R13, R154, 0x7, RZ ;  /* 0x000000079a0d7819 */ /* 0x000fe200000006ff */
[----:B------:R-:W-:Y:S01]  /*20f0*/  IMAD.SHL.U32 R4, R0, 0x40, RZ ;  /* 0x0000004000047824 */ /* 0x000fe200078e00ff */
[----:B------:R-:W-:Y:S01]  /*2100*/  IADD3 R5, RZ, -R10, -R3 ;  /* 0x8000000aff057210 */ /* 0x000fe20007ffe803 */
[----:B------:R-:W-:Y:S01]  /*2110*/  UISETP.NE.U32.AND UP0, UPT, UR4, 0x1, UPT ;  /* 0x000000010400788c */ /* 0x000fe2000bf05070 */
[----:B------:R-:W-:Y:S01]  /*2120*/  SHF.R.S32.HI R21, RZ, 0x1f, R23 ;  /* 0x0000001fff157819 */ /* 0x000fe20000011417 */
[----:B------:R-:W-:Y:S01]  /*2130*/  UISETP.LT.U32.AND UP1, UPT, UR40, 0x4, UP1 ;  /* 0x000000042800788c */ /* 0x000fe20008f21070 */
[----:B--2---:R-:W-:Y:S01]  /*2140*/  LOP3.LUT R157, R4, 0x40, R3, 0xe2, !PT ;  /* 0x00000040049d7812 */ /* 0x004fe200078ee203 */
[----:B------:R-:W-:Y:S01]  /*2150*/  UISETP.GT.U32.AND UP0, UPT, UR40, 0x3, !UP0 ;  /* 0x000000032800788c */ /* 0x000fe2000c704070 */
[----:B------:R-:W-:Y:S01]  /*2160*/  LOP3.LUT R3, R18, 0x3, RZ, 0xc0, !PT ;  /* 0x0000000312037812 */ /* 0x000fe200078ec0ff */
[----:B------:R-:W-:Y:S01]  /*2170*/  IMAD R4, R21, UR6, RZ ;  /* 0x0000000615047c24 */ /* 0x000fe2000f8e02ff */
[----:B------:R-:W-:Y:S01]  /*2180*/  USEL UR5, URZ, 0x1, !UP1 ;  /* 0x000000013f057887 */ /* 0x000fe2000c800000 */
[----:B---3--:R-:W-:Y:S01]  /*2190*/  ISETP.GE.AND P0, PT, R13, R6, PT ;  /* 0x000000060d00720c */ /* 0x008fe20003f06270 */
[----:B------:R-:W-:Y:S01]  /*21a0*/  IMAD R0, R0, -0x40, R5 ;  /* 0xffffffc000007824 */ /* 0x000fe200078e0205 */
[----:B------:R-:W-:Y:S01]  /*21b0*/  USEL UR4, URZ, 0x1, !UP0 ;  /* 0x000000013f047887 */ /* 0x000fe2000c000000 */
[----:B------:R-:W-:Y:S01]  /*21c0*/  IMAD R12, R3, -0x2, R6 ;  /* 0xfffffffe030c7824 */ /* 0x000fe200078e0206 */
[----:B------:R-:W-:Y:S01]  /*21d0*/  ULOP3.LUT UR39, UR39, 0x3, URZ, 0xc0, !UPT ;  /* 0x0000000327277892 */ /* 0x000fe2000f8ec03f */
[----:B------:R-:W-:Y:S01]  /*21e0*/  IMAD.SHL.U32 R3, R153, 0x100, RZ ;  /* 0x0000010099037824 */ /* 0x000fe200078e00ff */
[----:B------:R-:W-:Y:S01]  /*21f0*/  ULOP3.LUT UR38, UR4, UR38, UR5, 0x96, !UPT ;  /* 0x0000002604267292 */ /* 0x000fe2000f8e9605 */
[----:B------:R-:W-:-:S02]  /*2200*/  IMAD.SHL.U32 R6, R18, 0x2, RZ ;  /* 0x0000000212067824 */ /* 0x000fc400078e00ff */
[----:B------:R-:W-:Y:S01]  /*2210*/  IMAD.WIDE R8, R153, 0x100, RZ ;  /* 0x0000010099087825 */ /* 0x000fe200078e02ff */
[----:B------:R-:W-:Y:S02]  /*2220*/  ISETP.GE.OR P0, PT, R3, UR8, P0 ;  /* 0x0000000803007c0c */ /* 0x000fe40008706670 */
[----:B------:R-:W-:Y:S01]  /*2230*/  LOP3.LUT R6, R13, 0x6, R6, 0xf8, !PT ;  /* 0x000000060d067812 */ /* 0x000fe200078ef806 */
[----:B------:R-:W-:Y:S01]  /*2240*/  IMAD R11, R23, UR7, R4 ;  /* 0x00000007170b7c24 */ /* 0x000fe2000f8e0204 */
[----:B------:R-:W-:Y:S01]  /*2250*/  IADD3 R3, -R3, UR8, R0 ;  /* 0x0000000803037c10 */ /* 0x000fe2000fffe100 */
[----:B------:R-:W-:Y:S01]  /*2260*/  IMAD.IADD R0, R12, 0x1, -R13 ;  /* 0x000000010c007824 */ /* 0x000fe200078e0a0d */
[----:B------:R-:W-:Y:S01]  /*2270*/  SHF.R.S32.HI R7, RZ, 0x1f, R6 ;  /* 0x0000001fff077819 */ /* 0x000fe20000011406 */
[----:B------:R-:W-:Y:S01]  /*2280*/  IMAD.MOV.U32 R153, RZ, RZ, -0x1 ;  /* 0xffffffffff997424 */ /* 0x000fe200078e00ff */
[----:B------:R-:W-:Y:S01]  /*2290*/  LOP3.LUT R157, R8, R157, R10, 0xfe, !PT ;  /* 0x0000009d089d7212 */ /* 0x000fe200078efe0a */
[----:B------:R-:W-:-:S05]  /*22a0*/  IMAD.WIDE.U32 R4, R23, UR6, R6 ;  /* 0x0000000617047c25 */ /* 0x000fca000f8e0006 */
[----:B------:R-:W-:Y:S02]  /*22b0*/  IADD3 R11, R5, R11, RZ ;  /* 0x0000000b050b7210 */ /* 0x000fe40007ffe0ff */
[----:B------:R-:W-:Y:S01]  /*22c0*/  MOV R10, R4 ;  /* 0x00000004000a7202 */ /* 0x000fe20000000f00 */
[----:B------:R-:W-:Y:S06]  /*22d0*/  @P0 BRA `(.L_x_32) ;  /* 0x0000006400840947 */ /* 0x000fec0003800000 */
[----:B------:R-:W0:Y:S01]  /*22e0*/  LDC.64 R4, c[0x0][0x5c8] ;  /* 0x00017200ff047b82 */ /* 0x000e220000000a00 */
[----:B-----5:R-:W-:Y:S01]  /*22f0*/  FSETP.NEU.AND P1, PT, R156, RZ, PT ;  /* 0x000000ff9c00720b */ /* 0x020fe20003f2d000 */
[----:B------:R-:W-:Y:S01]  /*2300*/  BSSY B0, `(.L_x_32) ;  /* 0x000065e000007945 */ /* 0x000fe20003800000 */
[----:B------:R-:W-:-:S04]  /*2310*/  ISETP.GT.AND P0, PT, R3, RZ, PT ;  /* 0x000000ff0300720c */ /* 0x000fc80003f04270 */
[----:B------:R-:W-:Y:S01]  /*2320*/  ISETP.GT.AND P3, PT, R0, RZ, P0 ;  /* 0x000000ff0000720c */ /* 0x000fe20000764270 */
[-C--:B0-----:R-:W-:Y:S02]  /*2330*/  IMAD R12, R9, R4.reuse, RZ ;  /* 0x00000004090c7224 */ /* 0x081fe400078e02ff */
[----:B------:R-:W-:-:S04]  /*2340*/  IMAD.WIDE.U32 R170, R157, R4, R10 ;  /* 0x000000049daa7225 */ /* 0x000fc800078e000a */
[----:B------:R-:W-:-:S04]  /*2350*/  IMAD R11, R157, R5, R12 ;  /* 0x000000059d0b7224 */ /* 0x000fc800078e020c */
[----:B------:R-:W-:Y:S01]  /*2360*/  IMAD.IADD R173, R171, 0x1, R11 ;  /* 0x00000001abad7824 */ /* 0x000fe200078e020b */
[----:B------:R-:W-:Y:S06]  /*2370*/  @!P1 BRA `(.L_x_33) ;  /* 0x0000004800349947 */ /* 0x000fec0003800000 */
[----:B------:R-:W0:Y:S01]  /*2380*/  LDC.64 R14, c[0x0][0x5b8] ;  /* 0x00016e00ff0e7b82 */ /* 0x000e220000000a00 */
[----:B------:R-:W-:-:S07]  /*2390*/  ULDC.64 UR4, c[0x0][0x5c0] ;  /* 0x0001700000047ab9 */ /* 0x000fce0000000a00 */
[----:B------:R-:W1:Y:S08]  /*23a0*/  LDC.64 R158, c[0x0][0x5b0] ;  /* 0x00016c00ff9e7b82 */ /* 0x000e700000000a00 */
[----:B------:R-:W2:Y:S01]  /*23b0*/  LDC.64 R10, c[0x0][0x5a8] ;  /* 0x00016a00ff0a7b82 */ /* 0x000ea20000000a00 */
[-C--:B0-----:R-:W-:Y:S02]  /*23c0*/  IMAD R12, R21, R14.reuse, RZ ;  /* 0x0000000e150c7224 */ /* 0x081fe400078e02ff */
[----:B------:R-:W-:-:S04]  /*23d0*/  IMAD.WIDE.U32 R160, R23, R14, R6 ;  /* 0x0000000e17a07225 */ /* 0x000fc800078e0006 */
[----:B------:R-:W-:Y:S01]  /*23e0*/  IMAD R15, R23, R15, R12 ;  /* 0x0000000f170f7224 */ /* 0x000fe200078e020c */
[----:B------:R-:W-:Y:S01]  /*23f0*/  MOV R20, R160 ;  /* 0x000000a000147202 */ /* 0x000fe20000000f00 */
[-C--:B-1----:R-:W-:Y:S02]  /*2400*/  IMAD R12, R9, R158.reuse, RZ ;  /* 0x0000009e090c7224 */ /* 0x082fe400078e02ff */
[----:B------:R-:W-:Y:S02]  /*2410*/  IMAD.IADD R21, R161, 0x1, R15 ;  /* 0x00000001a1157824 */ /* 0x000fe400078e020f */
[C---:B------:R-:W-:Y:S02]  /*2420*/  IMAD R171, R157.reuse, R159, R12 ;  /* 0x0000009f9dab7224 */ /* 0x040fe400078e020c */
[----:B------:R-:W-:-:S04]  /*2430*/  IMAD.WIDE.U32 R12, R157, R158, R20 ;  /* 0x0000009e9d0c7225 */ /* 0x000fc800078e0014 */
[----:B------:R-:W-:Y:S01]  /*2440*/  IMAD.IADD R13, R13, 0x1, R171 ;  /* 0x000000010d0d7824 */ /* 0x000fe200078e02ab */
[----:B--2---:R-:W-:-:S04]  /*2450*/  LEA R164, P1, R12, R10, 0x2 ;  /* 0x0000000a0ca47211 */ /* 0x004fc800078210ff */
[----:B------:R-:W-:-:S05]  /*2460*/  LEA.HI.X R165, R12, R11, R13, 0x2, P1 ;  /* 0x0000000b0ca57211 */ /* 0x000fca00008f140d */
[----:B------:R0:W2:Y:S01]  /*2470*/  @P3 LDG.E.LTC128B R169, desc[UR36][R164.64] ;  /* 0x00000024a4a93981 */ /* 0x0000a2000c1e1920 */
[----:B------:R-:W-:Y:S01]  /*2480*/  IMAD.WIDE.U32 R162, R157, R158, R6 ;  /* 0x0000009e9da27225 */ /* 0x000fe200078e0006 */
[----:B------:R-:W-:Y:S01]  /*2490*/  ISETP.GT.AND P5, PT, R0, 0x1, P0 ;  /* 0x000000010000780c */ /* 0x000fe200007a4270 */
[----:B------:R-:W-:Y:S01]  /*24a0*/  BSSY B1, `(.L_x_34) ;  /* 0x0000016000017945 */ /* 0x000fe20003800000 */
[----:B------:R-:W-:Y:S01]  /*24b0*/  LEA R12, P1, R170, UR4, 0x2 ;  /* 0x00000004aa0c7c11 */ /* 0x000fe2000f8210ff */
[----:B------:R-:W-:-:S03]  /*24c0*/  IMAD.IADD R163, R171, 0x1, R163 ;  /* 0x00000001aba37824 */ /* 0x000fc600078e02a3 */
[----:B------:R-:W-:Y:S01]  /*24d0*/  LEA.HI.X R13, R170, UR5, R173, 0x2, P1 ;  /* 0x00000005aa0d7c11 */ /* 0x000fe200088f14ad */
[----:B------:R-:W-:Y:S01]  /*24e0*/  IMAD.WIDE.U32 R166, R23, R14, R162 ;  /* 0x0000000e17a67225 */ /* 0x000fe200078e00a2 */
[C---:B------:R-:W-:Y:S02]  /*24f0*/  SHF.L.U64.HI R163, R158.reuse, 0x3, R159 ;  /* 0x000000039ea37819 */ /* 0x040fe4000001029f */
[----:B------:R-:W-:Y:S01]  /*2500*/  SHF.L.U32 R162, R158, 0x3, RZ ;  /* 0x000000039ea27819 */ /* 0x000fe200000006ff */
[----:B------:R-:W-:Y:S01]  /*2510*/  IMAD.IADD R154, R15, 0x1, R167 ;  /* 0x000000010f9a7824 */ /* 0x000fe200078e02a7 */
[----:B0-----:R-:W-:-:S03]  /*2520*/  LEA R164, P1, R166, R10, 0x2 ;  /* 0x0000000aa6a47211 */ /* 0x001fc600078210ff */
[----:B------:R-:W-:-:S04]  /*2530*/  IMAD.WIDE.U32 R174, R157, R158, R162 ;  /* 0x0000009e9dae7225 */ /* 0x000fc800078e00a2 */
[----:B------:R-:W-:Y:S02]  /*2540*/  IMAD.IADD R171, R171, 0x1, R175 ;  /* 0x00000001abab7824 */ /* 0x000fe400078e02af */
[----:B--2---:R-:W-:-:S04]  /*2550*/  FMUL R165, R169, R156 ;  /* 0x0000009ca9a57220 */ /* 0x004fc80000400000 */
[----:B------:R-:W-:Y:S01]  /*2560*/  FFMA R167, R88, R155, R165 ;  /* 0x0000009b58a77223 */ /* 0x000fe200000000a5 */
[----:B------:R-:W-:Y:S02]  /*2570*/  LEA.HI.X R165, R166, R11, R154, 0x2, P1 ;  /* 0x0000000ba6a57211 */ /* 0x000fe400008f149a */
[----:B------:R-:W-:Y:S02]  /*2580*/  ISETP.GT.AND P1, PT, R3, 0x8, PT ;  /* 0x000000080300780c */ /* 0x000fe40003f24270 */
[----:B------:R-:W-:Y:S01]  /*2590*/  IADD3 R154, P4, R160, R174, RZ ;  /* 0x000000aea09a7210 */ /* 0x000fe20007f9e0ff */
[----:B------:R0:W-:Y:S01]  /*25a0*/  @P3 STG.E desc[UR36][R12.64], R167 ;  /* 0x000000a70c003986 */ /* 0x0001e2000c101924 */
[----:B------:R-:W-:Y:S02]  /*25b0*/  ISETP.GT.AND P2, PT, R0, RZ, P1 ;  /* 0x000000ff0000720c */ /* 0x000fe40000f44270 */
[----:B------:R-:W-:Y:S02]  /*25c0*/  LEA R172, P3, R154, R10, 0x2 ;  /* 0x0000000a9aac7211 */ /* 0x000fe400078610ff */
[----:B------:R-:W-:Y:S01]  /*25d0*/  IADD3.X R166, R171, R21, RZ, P4, !PT ;  /* 0x00000015aba67210 */ /* 0x000fe200027fe4ff */
[----:B------:R-:W-:Y:S10]  /*25e0*/  @!P5 BRA `(.L_x_35) ;  /* 0x000000000004d947 */ /* 0x000ff40003800000 */
[----:B------:R1:W5:Y:S02]  /*25f0*/  LDG.E.LTC128B R169, desc[UR36][R164.64+0x4] ;  /* 0x00000424a4a97981 */ /* 0x000364000c1e1920 */
.L_x_35:
[----:B------:R-:W-:Y:S05]  /*2600*/  BSYNC B1 ;  /* 0x0000000000017941 */ /* 0x000fea0003800000 */
.L_x_34:
[----:B-----5:R-:W-:Y:S01]  /*2610*/  FMUL R88, R169, R156 ;  /* 0x0000009ca9587220 */ /* 0x020fe20000400000 */
[----:B------:R-:W-:Y:S01]  /*2620*/  IMAD.MOV.U32 R177, RZ, RZ, R169 ;  /* 0x000000ffffb17224 */ /* 0x000fe200078e00a9 */
[----:B------:R-:W-:Y:S02]  /*2630*/  LEA.HI.X R173, R154, R11, R166, 0x2, P3 ;  /* 0x0000000b9aad7211 */ /* 0x000fe400018f14a6 */
[----:B------:R-:W-:-:S05]  /*2640*/  FFMA R179, R89, R155, R88 ;  /* 0x0000009b59b37223 */ /* 0x000fca0000000058 */
[----:B------:R2:W-:Y:S04]  /*2650*/  @P5 STG.E desc[UR36][R12.64+0x4], R179 ;  /* 0x000004b30c005986 */ /* 0x0005e8000c101924 */
[----:B------:R-:W3:Y:S01]  /*2660*/  @P2 LDG.E.LTC128B R177, desc[UR36][R172.64] ;  /* 0x00000024acb12981 */ /* 0x000ee2000c1e1920 */
[----:B------:R-:W-:Y:S01]  /*2670*/  IADD3 R174, P3, R6, R174, RZ ;  /* 0x000000ae06ae7210 */ /* 0x000fe20007f7e0ff */
[----:B------:R-:W-:Y:S01]  /*2680*/  BSSY B1, `(.L_x_36) ;  /* 0x0000010000017945 */ /* 0x000fe20003800000 */
[C---:B0-----:R-:W-:Y:S02]  /*2690*/  SHF.L.U32 R167, R4.reuse, 0x5, RZ ;  /* 0x0000000504a77819 */ /* 0x041fe400000006ff */
[----:B------:R-:W-:Y:S01]  /*26a0*/  SHF.L.U64.HI R169, R4, 0x5, R5 ;  /* 0x0000000504a97819 */ /* 0x000fe20000010205 */
[----:B------:R-:W-:Y:S01]  /*26b0*/  IMAD.X R175, R7, 0x1, R171, P3 ;  /* 0x0000000107af7824 */ /* 0x000fe200018e06ab */
[----:B------:R-:W-:-:S02]  /*26c0*/  IADD3 R170, P4, R167, R12, RZ ;  /* 0x0000000ca7aa7210 */ /* 0x000fc40007f9e0ff */
[----:B------:R-:W-:Y:S01]  /*26d0*/  ISETP.GT.AND P3, PT, R0, 0x1, P1 ;  /* 0x000000010000780c */ /* 0x000fe20000f64270 */
[----:B------:R-:W-:-:S04]  /*26e0*/  IMAD.WIDE.U32 R174, R23, R14, R174 ;  /* 0x0000000e17ae7225 */ /* 0x000fc800078e00ae */
[----:B------:R-:W-:Y:S01]  /*26f0*/  IMAD.IADD R89, R15, 0x1, R175 ;  /* 0x000000010f597824 */ /* 0x000fe200078e02af */
[----:B------:R-:W-:Y:S01]  /*2700*/  LEA R88, P5, R174, R10, 0x2 ;  /* 0x0000000aae587211 */ /* 0x000fe200078a10ff */
[----:B------:R-:W-:-:S03]  /*2710*/  IMAD.X R171, R169, 0x1, R13, P4 ;  /* 0x00000001a9ab7824 */ /* 0x000fc600020e060d */
[----:B------:R-:W-:Y:S01]  /*2720*/  LEA.HI.X R89, R174, R11, R89, 0x2, P5 ;  /* 0x0000000bae597211 */ /* 0x000fe200028f1459 */
[----:B---3--:R-:W-:-:S04]  /*2730*/  FMUL R175, R177, R156 ;  /* 0x0000009cb1af7220 */ /* 0x008fc80000400000 */
[----:B------:R-:W-:-:S05]  /*2740*/  FFMA R175, R90, R155, R175 ;  /* 0x0000009b5aaf7223 */ /* 0x000fca00000000af */
[----:B------:R2:W-:Y:S01]  /*2750*/  @P2 STG.E desc[UR36][R170.64], R175 ;  /* 0x000000afaa002986 */ /* 0x0005e2000c101924 */
[----:B------:R-:W-:Y:S05]  /*2760*/  @!P3 BRA `(.L_x_37) ;  /* 0x000000000004b947 */ /* 0x000fea0003800000 */
[----:B------:R0:W5:Y:S02]  /*2770*/  LDG.E.LTC128B R177, desc[UR36][R88.64+0x4] ;  /* 0x0000042458b17981 */ /* 0x000164000c1e1920 */
.L_x_37:
[----:B------:R-:W-:Y:S05]  /*2780*/  BSYNC B1 ;  /* 0x0000000000017941 */ /* 0x000fea0003800000 */
.L_x_36:
[----:B-----5:R-:W-:Y:S01]  /*2790*/  FMUL R90, R177, R156 ;  /* 0x0000009cb15a7220 */ /* 0x020fe20000400000 */
[----:B------:R-:W-:Y:S01]  /*27a0*/  ISETP.GT.AND P2, PT, R0, 0x8, P0 ;  /* 0x000000080000780c */ /* 0x000fe20000744270 */
[----:B------:R-:W-:Y:S02]  /*27b0*/  BSSY B1, `(.L_x_38) ;  /* 0x0000007000017945 */ /* 0x000fe40003800000 */
[----:B------:R-:W-:Y:S01]  /*27c0*/  FFMA R173, R91, R155, R90 ;  /* 0x0000009b5bad7223 */ /* 0x000fe2000000005a */
[----:B------:R-:W-:Y:S01]  /*27d0*/  @P3 MOV R90, R170 ;  /* 0x000000aa005a3202 */ /* 0x000fe20000000f00 */
[----:B------:R-:W-:-:S05]  /*27e0*/  @P3 IMAD.MOV.U32 R91, RZ, RZ, R171 ;  /* 0x000000ffff5b3224 */ /* 0x000fca00078e00ab */
[----:B------:R3:W-:Y:S03]  /*27f0*/  @P3 STG.E desc[UR36][R90.64+0x4], R173 ;  /* 0x000004ad5a003986 */ /* 0x0007e6000c101924 */
[----:B------:R-:W-:Y:S05]  /*2800*/  @!P2 BRA `(.L_x_39) ;  /* 0x000000000004a947 */ /* 0x000fea0003800000 */
[----:B------:R4:W5:Y:S02]  /*2810*/  LDG.E.LTC128B R177, desc[UR36][R164.64+0x20] ;  /* 0x00002024a4b17981 */ /* 0x000964000c1e1920 */
.L_x_39:
[----:B------:R-:W-:Y:S05]  /*2820*/  BSYNC B1 ;  /* 0x0000000000017941 */ /* 0x000fea0003800000 */
.L_x_38:
[----:B---3-5:R-:W-:Y:S01]  /*2830*/  FMUL R91, R177, R156 ;  /* 0x0000009cb15b7220 */ /* 0x028fe20000400000 */
[----:B------:R-:W-:Y:S01]  /*2840*/  ISETP.GT.AND P3, PT, R0, 0x9, P0 ;  /* 0x000000090000780c */ /* 0x000fe20000764270 */
[----:B------:R-:W-:Y:S02]  /*2850*/  BSSY B1, `(.L_x_40) ;  /* 0x0000005000017945 */ /* 0x000fe40003800000 */
[----:B------:R-:W-:-:S05]  /*2860*/  FFMA R91, R92, R155, R91 ;  /* 0x0000009b5c5b7223 */ /* 0x000fca000000005b */
[----:B------:R3:W-:Y:S05]  /*2870*/  @P2 STG.E desc[UR36][R12.64+0x20], R91 ;  /* 0x0000205b0c002986 */ /* 0x0007ea000c101924 */
[----:B------:R-:W-:Y:S05]  /*2880*/  @!P3 BRA `(.L_x_41) ;  /* 0x000000000004b947 */ /* 0x000fea0003800000 */
[----:B------:R0:W5:Y:S02]  /*2890*/  LDG.E.LTC128B R177, desc[UR36][R164.64+0x24] ;  /* 0x00002424a4b17981 */ /* 0x000164000c1e1920 */
.L_x_41:
[----:B------:R-:W-:Y:S05]  /*28a0*/  BSYNC B1 ;  /* 0x0000000000017941 */ /* 0x000fea0003800000 */
.L_x_40:
[----:B-----5:R-:W-:Y:S01]  /*28b0*/  FMUL R90, R177, R156 ;  /* 0x0000009cb15a7220 */ /* 0x020fe20000400000 */
[----:B------:R-:W-:Y:S01]  /*28c0*/  ISETP.GT.AND P2, PT, R0, 0x8, P1 ;  /* 0x000000080000780c */ /* 0x000fe20000f44270 */
[----:B------:R-:W-:Y:S02]  /*28d0*/  BSSY B1, `(.L_x_42) ;  /* 0x0000005000017945 */ /* 0x000fe40003800000 */
[----:B------:R-:W-:-:S05]  /*28e0*/  FFMA R93, R93, R155, R90 ;  /* 0x0000009b5d5d7223 */ /* 0x000fca000000005a */
[----:B------:R0:W-:Y:S05]  /*28f0*/  @P3 STG.E desc[UR36][R12.64+0x24], R93 ;  /* 0x0000245d0c003986 */ /* 0x0001ea000c101924 */
[----:B------:R-:W-:Y:S05]  /*2900*/  @!P2 BRA `(.L_x_43) ;  /* 0x000000000004a947 */ /* 0x000fea0003800000 */
[----:B------:R0:W5:Y:S02]  /*2910*/  LDG.E.LTC128B R177, desc[UR36][R88.64+0x20] ;  /* 0x0000202458b17981 */ /* 0x000164000c1e1920 */
.L_x_43:
[----:B------:R-:W-:Y:S05]  /*2920*/  BSYNC B1 ;  /* 0x0000000000017941 */ /* 0x000fea0003800000 */
.L_x_42:
[----:B---3-5:R-:W-:Y:S01]  /*2930*/  FMUL R91, R177, R156 ;  /* 0x0000009cb15b7220 */ /* 0x028fe20000400000 */
[----:B------:R-:W-:Y:S01]  /*2940*/  @P2 IMAD.MOV.U32 R90, RZ, RZ, R170 ;  /* 0x000000ffff5a2224 */ /* 0x000fe200078e00aa */
[----:B------:R-:W-:Y:S01]  /*2950*/  ISETP.GT.AND P3, PT, R0, 0x9, P1 ;  /* 0x000000090000780c */ /* 0x000fe20000f64270 */
[----:B------:R-:W-:Y:S01]  /*2960*/  BSSY B1, `(.L_x_44) ;  /* 0x0000006000017945 */ /* 0x000fe20003800000 */
[----:B0-----:R-:W-:Y:S01]  /*2970*/  FFMA R93, R94, R155, R91 ;  /* 0x0000009b5e5d7223 */ /* 0x001fe2000000005b */
[----:B------:R-:W-:-:S05]  /*2980*/  @P2 MOV R91, R171 ;  /* 0x000000ab005b2202 */ /* 0x000fca0000000f00 */
[----:B------:R0:W-:Y:S05]  /*2990*/  @P2 STG.E desc[UR36][R90.64+0x20], R93 ;  /* 0x0000205d5a002986 */ /* 0x0001ea000c101924 */
[----:B------:R-:W-:Y:S05]  /*29a0*/  @!P3 BRA `(.L_x_45) ;  /* 0x000000000004b947 */ /* 0x000fea0003800000 */
[----:B------:R3:W5:Y:S02]  /*29b0*/  LDG.E.LTC128B R177, desc[UR36][R88.64+0x24] ;  /* 0x0000242458b17981 */ /* 0x000764000c1e1920 */
.L_x_45:
[----:B------:R-:W-:Y:S05]  /*29c0*/  BSYNC B1 ;  /* 0x0000000000017941 */ /* 0x000fea0003800000 */
.L_x_44:
[----:B0----5:R-:W-:Y:S01]  /*29d0*/  FMUL R90, R177, R156 ;  /* 0x0000009cb15a7220 */ /* 0x021fe20000400000 */
[----:B------:R-:W-:Y:S01]  /*29e0*/  @P3 IMAD.MOV.U32 R91, RZ, RZ, R171 ;  /* 0x000000ffff5b3224 */ /* 0x000fe200078e00ab */
[----:B------:R-:W-:Y:S01]  /*29f0*/  ISETP.GT.AND P2, PT, R0, 0x10, P0 ;  /* 0x000000100000780c */ /* 0x000fe20000744270 */
[----:B------:R-:W-:Y:S01]  /*2a00*/  BSSY B1, `(.L_x_46) ;  /* 0x0000006000017945 */ /* 0x000fe20003800000 */
[----:B------:R-:W-:Y:S01]  /*2a10*/  FFMA R95, R95, R155, R90 ;  /* 0x0000009b5f5f7223 */ /* 0x000fe2000000005a */
[----:B------:R-:W-:-:S05]  /*2a20*/  @P3 IMAD.MOV.U32 R90, RZ, RZ, R170 ;  /* 0x000000ffff5a3224 */ /* 0x000fca00078e00aa */
[----:B------:R0:W-:Y:S05]  /*2a30*/  @P3 STG.E desc[UR36][R90.64+0x24], R95 ;  /* 0x0000245f5a003986 */ /* 0x0001ea000c101924 */
[----:B------:R-:W-:Y:S05]  /*2a40*/  @!P2 BRA `(.L_x_47) ;  /* 0x000000000004a947 */ /* 0x000fea0003800000 */
[----:B------:R0:W5:Y:S02]  /*2a50*/  LDG.E.LTC128B R177, desc[UR36][R164.64+0x40] ;  /* 0x00004024a4b17981 */ /* 0x000164000c1e1920 */
.L_x_47:
[----:B------:R-:W-:Y:S05]  /*2a60*/  BSYNC B1 ;  /* 0x0000000000017941 */ /* 0x000fea0003800000 */
.L_x_46:
[----:B0----5:R-:W-:Y:S01]  /*2a70*/  FMUL R91, R177, R156 ;  /* 0x0000009cb15b7220 */ /* 0x021fe20000400000 */
[----:B------:R-:W-:Y:S01]  /*2a80*/  ISETP.GT.AND P3, PT, R0, 0x11, P0 ;  /* 0x000000110000780c */ /* 0x000fe20000764270 */
[----:B------:R-:W-:Y:S02]  /*2a90*/  BSSY B1, `(.L_x_48) ;  /* 0x0000005000017945 */ /* 0x000fe40003800000 */
[----:B------:R-:W-:-:S05]  /*2aa0*/  FFMA R91, R96, R155, R91 ;  /* 0x0000009b605b7223 */ /* 0x000fca000000005b */
[----:B------:R0:W-:Y:S05]  /*2ab0*/  @P2 STG.E desc[UR36][R12.64+0x40], R91 ;  /* 0x0000405b0c002986 */ /* 0x0001ea000c101924 */
[----:B------:R-:W-:Y:S05]  /*2ac0*/  @!P3 BRA `(.L_x_49) ;  /* 0x000000000004b947 */ /* 0x000fea0003800000 */
[----:B------:R0:W5:Y:S02]  /*2ad0*/  LDG.E.LTC128B R177, desc[UR36][R164.64+0x44] ;  /* 0x00004424a4b17981 */ /* 0x000164000c1e1920 */
.L_x_49:
[----:B------:R-:W-:Y:S05]  /*2ae0*/  BSYNC B1 ;  /* 0x0000000000017941 */ /* 0x000fea0003800000 */
.L_x_48:
[----:B-----5:R-:W-:Y:S01]  /*2af0*/  FMUL R90, R177, R156 ;  /* 0x0000009cb15a7220 */ /* 0x020fe20000400000 */
[----:B------:R-:W-:Y:S01]  /*2b00*/  ISETP.GT.AND P2, PT, R0, 0x10, P1 ;  /* 0x000000100000780c */ /* 0x000fe20000f44270 */
[----:B------:R-:W-:Y:S02]  /*2b10*/  BSSY B1, `(.L_x_50) ;  /* 0x0000005000017945 */ /* 0x000fe40003800000 */
[----:B------:R-:W-:-:S05]  /*2b20*/  FFMA R97, R97, R155, R90 ;  /* 0x0000009b61617223 */ /* 0x000fca000000005a */
[----:B------:R0:W-:Y:S05]  /*2b30*/  @P3 STG.E desc[UR36][R12.64+0x44], R97 ;  /* 0x000044610c003986 */ /* 0x0001ea000c101924 */
[----:B------:R-:W-:Y:S05]  /*2b40*/  @!P2 BRA `(.L_x_51) ;  /* 0x000000000004a947 */ /* 0x000fea0003800000 */
[----:B------:R0:W5:Y:S02]  /*2b50*/  LDG.E.LTC128B R177, desc[UR36][R88.64+0x40] ;  /* 0x0000402458b17981 */ /* 0x000164000c1e1920 */
.L_x_51:
[----:B------:R-:W-:Y:S05]  /*2b60*/  BSYNC B1 ;  /* 0x0000000000017941 */ /* 0x000fea0003800000 */
.L_x_50:
[----:B0----5:R-:W-:Y:S01]  /*2b70*/  FMUL R91, R177, R156 ;  /* 0x0000009cb15b7220 */ /* 0x021fe20000400000 */
[----:B------:R-:W-:Y:S01]  /*2b80*/  @P2 MOV R90, R170 ;  /* 0x000000aa005a2202 */ /* 0x000fe20000000f00 */
[----:B------:R-:W-:Y:S01]  /*2b90*/  BSSY B1, `(.L_x_52) ;  /* 0x0000007000017945 */ /* 0x000fe20003800000 */
[----:B------:R-:W-:Y:S01]  /*2ba0*/  ISETP.GT.AND P3, PT, R0, 0x11, P1 ;  /* 0x000000110000780c */ /* 0x000fe20000f64270 */
[----:B------:R-:W-:Y:S01]  /*2bb0*/  FFMA R93, R98, R155, R91 ;  /* 0x0000009b625d7223 */ /* 0x000fe2000000005b */
[----:B------:R-:W-:-:S05]  /*2bc0*/  @P2 IMAD.MOV.U32 R91, RZ, RZ, R171 ;  /* 0x000000ffff5b2224 */ /* 0x000fca00078e00ab */
[----:B------:R0:W-:Y:S06]  /*2bd0*/  @P2 STG.E desc[UR36][R90.64+0x40], R93 ;  /* 0x0000405d5a002986 */ /* 0x0001ec000c101924 */
[----:B------:R-:W-:Y:S05]  /*2be0*/  @!P3 BRA `(.L_x_53) ;  /* 0x000000000004b947 */ /* 0x000fea0003800000 */
[----:B------:R0:W5:Y:S02]  /*2bf0*/  LDG.E.LTC128B R177, desc[UR36][R88.64+0x44] ;  /* 0x0000442458b17981 */ /* 0x000164000c1e1920 */
.L_x_53:
[----:B------:R-:W-:Y:S05]  /*2c00*/  BSYNC B1 ;  /* 0x0000000000017941 */ /* 0x000fea0003800000 */
.L_x_52:
        /* <DEDUP_REMOVED lines=9> */
.L_x_55:
[----:B------:R-:W-:Y:S05]  /*2ca0*/  BSYNC B1 ;  /* 0x0000000000017941 */ /* 0x000fea0003800000 */
.L_x_54:
[----:B0----5:R-:W-:Y:S01]  /*2cb0*/  FMUL R91, R177, R156 ;  /* 0x0000009cb15b7220 */ /* 0x021fe20000400000 */
[----:B------:R-:W-:Y:S01]  /*2cc0*/  ISETP.GT.AND P3, PT, R0, 0x19, P0 ;  /* 0x000000190000780c */ /* 0x000fe20000764270 */
[----:B------:R-:W-:Y:S02]  /*2cd0*/  BSSY B1, `(.L_x_56) ;  /* 0x0000005000017945 */ /* 0x000fe40003800000 */
[----:B------:R-:W-:-:S05]  /*2ce0*/  FFMA R91, R100, R155, R91 ;  /* 0x0000009b645b7223 */ /* 0x000fca000000005b */
[----:B------:R0:W-:Y:S05]  /*2cf0*/  @P2 STG.E desc[UR36][R12.64+0x60], R91 ;  /* 0x0000605b0c002986 */ /* 0x0001ea000c101924 */
[----:B------:R-:W-:Y:S05]  /*2d00*/  @!P3 BRA `(.L_x_57) ;  /* 0x000000000004b947 */ /* 0x000fea0003800000 */
[----:B------:R0:W5:Y:S02]  /*2d10*/  LDG.E.LTC128B R177, desc[UR36][R164.64+0x64] ;  /* 0x00006424a4b17981 */ /* 0x000164000c1e1920 */
.L_x_57:
[----:B------:R-:W-:Y:S05]  /*2d20*/  BSYNC B1 ;  /* 0x0000000000017941 */ /* 0x000fea0003800000 */
.L_x_56:
[----:B-----5:R-:W-:Y:S01]  /*2d30*/  FMUL R90, R177, R156 ;  /* 0x0000009cb15a7220 */ /* 0x020fe20000400000 */
[----:B------:R-:W-:Y:S01]  /*2d40*/  ISETP.GT.AND P2, PT, R0, 0x18, P1 ;  /* 0x000000180000780c */ /* 0x000fe20000f44270 */
[----:B------:R-:W-:Y:S02]  /*2d50*/  BSSY B1, `(.L_x_58) ;  /* 0x0000005000017945 */ /* 0x000fe40003800000 */
[----:B------:R-:W-:-:S05]  /*2d60*/  FFMA R101, R101, R155, R90 ;  /* 0x0000009b65657223 */ /* 0x000fca000000005a */
[----:B------:R0:W-:Y:S05]  /*2d70*/  @P3 STG.E desc[UR36][R12.64+0x64], R101 ;  /* 0x000064650c003986 */ /* 0x0001ea000c101924 */
[----:B------:R-:W-:Y:S05]  /*2d80*/  @!P2 BRA `(.L_x_59) ;  /* 0x000000000004a947 */ /* 0x000fea0003800000 */
[----:B------:R0:W5:Y:S02]  /*2d90*/  LDG.E.LTC128B R177, desc[UR36][R88.64+0x60] ;  /* 0x0000602458b17981 */ /* 0x000164000c1e1920 */
.L_x_59:
[----:B------:R-:W-:Y:S05]  /*2da0*/  BSYNC B1 ;  /* 0x0000000000017941 */ /* 0x000fea0003800000 */
.L_x_58:
        /* <DEDUP_REMOVED lines=9> */
.L_x_61:
[----:B------:R-:W-:Y:S05]  /*2e40*/  BSYNC B1 ;  /* 0x0000000000017941 */ /* 0x000fea0003800000 */
.L_x_60:
[----:B0----5:R-:W-:Y:S01]  /*2e50*/  FMUL R90, R177, R156 ;  /* 0x0000009cb15a7220 */ /* 0x021fe20000400000 */
[----:B------:R-:W-:Y:S01]  /*2e60*/  @P3 IMAD.MOV.U32 R91, RZ, RZ, R171 ;  /* 0x000000ffff5b3224 */ /* 0x000fe200078e00ab */
[----:B------:R-:W-:Y:S01]  /*2e70*/  ISETP.GT.AND P2, PT, R0, 0x20, P0 ;  /* 0x000000200000780c */ /* 0x000fe20000744270 */
[----:B------:R-:W-:Y:S01]  /*2e80*/  BSSY B1, `(.L_x_62) ;  /* 0x0000006000017945 */ /* 0x000fe20003800000 */
[----:B------:R-:W-:Y:S01]  /*2e90*/  FFMA R103, R103, R155, R90 ;  /* 0x0000009b67677223 */ /* 0x000fe2000000005a */
[----:B------:R-:W-:-:S05]  /*2ea0*/  @P3 MOV R90, R170 ;  /* 0x000000aa005a3202 */ /* 0x000fca0000000f00 */
[----:B------:R0:W-:Y:S05]  /*2eb0*/  @P3 STG.E desc[UR36][R90.64+0x64], R103 ;  /* 0x000064675a003986 */ /* 0x0001ea000c101924 */
[----:B------:R-:W-:Y:S05]  /*2ec0*/  @!P2 BRA `(.L_x_63) ;  /* 0x000000000004a947 */ /* 0x000fea0003800000 */
[----:B------:R0:W5:Y:S02]  /*2ed0*/  LDG.E.LTC128B R177, desc[UR36][R164.64+0x80] ;  /* 0x00008024a4b17981 */ /* 0x000164000c1e1920 */
.L_x_63:
[----:B------:R-:W-:Y:S05]  /*2ee0*/  BSYNC B1 ;  /* 0x0000000000017941 */ /* 0x000fea0003800000 */
.L_x_62:
[----:B0----5:R-:W-:Y:S01]  /*2ef0*/  FMUL R91, R177, R156 ;  /* 0x0000009cb15b7220 */ /* 0x021fe20000400000 */
[----:B------:R-:W-:Y:S01]  /*2f00*/  ISETP.GT.AND P3, PT, R0, 0x21, P0 ;  /* 0x000000210000780c */ /* 0x000fe20000764270 */
[----:B------:R-:W-:Y:S02]  /*2f10*/  BSSY B1, `(.L_x_64) ;  /* 0x0000005000017945 */ /* 0x000fe40003800000 */
[----:B------:R-:W-:-:S05]  /*2f20*/  FFMA R91, R104, R155, R91 ;  /* 0x0000009b685b7223 */ /* 0x000fca000000005b */
[----:B------:R0:W-:Y:S05]  /*2f30*/  @P2 STG.E desc[UR36][R12.64+0x80], R91 ;  /* 0x0000805b0c002986 */ /* 0x0001ea000c101924 */
[----:B------:R-:W-:Y:S05]  /*2f40*/  @!P3 BRA `(.L_x_65) ;  /* 0x000000000004b947 */ /* 0x000fea0003800000 */
[----:B------:R0:W5:Y:S02]  /*2f50*/  LDG.E.LTC128B R177, desc[UR36][R164.64+0x84] ;  /* 0x00008424a4b17981 */ /* 0x000164000c1e1920 */
.L_x_65:
[----:B------:R-:W-:Y:S05]  /*2f60*/  BSYNC B1 ;  /* 0x0000000000017941 */ /* 0x000fea0003800000 */
.L_x_64:
[----:B-----5:R-:W-:Y:S01]  /*2f70*/  FMUL R90, R177, R156 ;  /* 0x0000009cb15a7220 */ /* 0x020fe20000400000 */
[----:B------:R-:W-:Y:S01]  /*2f80*/  ISETP.GT.AND P2, PT, R0, 0x20, P1 ;  /* 0x000000200000780c */ /* 0x000fe20000f44270 */
[----:B------:R-:W-:Y:S02]  /*2f90*/  BSSY B1, `(.L_x_66) ;  /* 0x0000005000017945 */ /* 0x000fe40003800000 */
[----:B------:R-:W-:-:S05]  /*2fa0*/  FFMA R105, R105, R155, R90 ;  /* 0x0000009b69697223 */ /* 0x000fca000000005a */
[----:B------:R0:W-:Y:S05]  /*2fb0*/  @P3 STG.E desc[UR36][R12.64+0x84], R105 ;  /* 0x000084690c003986 */ /* 0x0001ea000c101924 */
[----:B------:R-:W-:Y:S05]  /*2fc0*/  @!P2 BRA `(.L_x_67) ;  /* 0x000000000004a947 */ /* 0x000fea0003800000 */
[----:B------:R0:W5:Y:S02]  /*2fd0*/  LDG.E.LTC128B R177, desc[UR36][R88.64+0x80] ;  /* 0x0000802458b17981 */ /* 0x000164000c1e1920 */
.L_x_67:
[----:B------:R-:W-:Y:S05]  /*2fe0*/  BSYNC B1 ;  /* 0x0000000000017941 */ /* 0x000fea0003800000 */
.L_x_66:
        /* <DEDUP_REMOVED lines=9> */
.L_x_69:
[----:B------:R-:W-:Y:S05]  /*3080*/  BSYNC B1 ;  /* 0x0000000000017941 */ /* 0x000fea0003800000 */
.L_x_68:
        /* <DEDUP_REMOVED lines=9> */
.L_x_71:
[----:B------:R-:W-:Y:S05]  /*3120*/  BSYNC B1 ;  /* 0x0000000000017941 */ /* 0x000fea0003800000 */
.L_x_70:
[----:B0----5:R-:W-:Y:S01]  /*3130*/  FMUL R91, R177, R156 ;  /* 0x0000009cb15b7220 */ /* 0x021fe20000400000 */
[----:B------:R-:W-:Y:S01]  /*3140*/  ISETP.GT.AND P3, PT, R0, 0x29, P0 ;  /* 0x000000290000780c */ /* 0x000fe20000764270 */
[----:B------:R-:W-:Y:S02]  /*3150*/  BSSY B1, `(.L_x_72) ;  /* 0x0000005000017945 */ /* 0x000fe40003800000 */
[----:B------:R-:W-:-:S05]  /*3160*/  FFMA R91, R108, R155, R91 ;  /* 0x0000009b6c5b7223 */ /* 0x000fca000000005b */
[----:B------:R0:W-:Y:S05]  /*3170*/  @P2 STG.E desc[UR36][R12.64+0xa0], R91 ;  /* 0x0000a05b0c002986 */ /* 0x0001ea000c101924 */
[----:B------:R-:W-:Y:S05]  /*3180*/  @!P3 BRA `(.L_x_73) ;  /* 0x000000000004b947 */ /* 0x000fea0003800000 */
[----:B------:R0:W5:Y:S02]  /*3190*/  LDG.E.LTC128B R177, desc[UR36][R164.64+0xa4] ;  /* 0x0000a424a4b17981 */ /* 0x000164000c1e1920 */
.L_x_73:
[----:B------:R-:W-:Y:S05]  /*31a0*/  BSYNC B1 ;  /* 0x0000000000017941 */ /* 0x000fea0003800000 */
.L_x_72:
[----:B-----5:R-:W-:Y:S01]  /*31b0*/  FMUL R90, R177, R156 ;  /* 0x0000009cb15a7220 */ /* 0x020fe20000400000 */
[----:B------:R-:W-:Y:S01]  /*31c0*/  ISETP.GT.AND P2, PT, R0, 0x28, P1 ;  /* 0x000000280000780c */ /* 0x000fe20000f44270 */
[----:B------:R-:W-:Y:S02]  /*31d0*/  BSSY B1, `(.L_x_74) ;  /* 0x0000005000017945 */ /* 0x000fe40003800000 */
[----:B------:R-:W-:-:S05]  /*31e0*/  FFMA R109, R109, R155, R90 ;  /* 0x0000009b6d6d7223 */ /* 0x000fca000000005a */
[----:B------:R0:W-:Y:S05]  /*31f0*/  @P3 STG.E desc[UR36][R12.64+0xa4], R109 ;  /* 0x0000a46d0c003986 */ /* 0x0001ea000c101924 */
[----:B------:R-:W-:Y:S05]  /*3200*/  @!P2 BRA `(.L_x_75) ;  /* 0x000000000004a947 */ /* 0x000fea0003800000 */
[----:B------:R0:W5:Y:S02]  /*3210*/  LDG.E.LTC128B R177, desc[UR36][R88.64+0xa0] ;  /* 0x0000a02458b17981 */ /* 0x000164000c1e1920 */
.L_x_75:
[----:B------:R-:W-:Y:S05]  /*3220*/  BSYNC B1 ;  /* 0x0000000000017941 */ /* 0x000fea0003800000 */
.L_x_74:
        /* <DEDUP_REMOVED lines=9> */
.L_x_77:
[----:B------:R-:W-:Y:S05]  /*32c0*/  BSYNC B1 ;  /* 0x0000000000017941 */ /* 0x000fea0003800000 */
.L_x_76:
        /* <DEDUP_REMOVED lines=9> */
.L_x_79:
[----:B------:R-:W-:Y:S05]  /*3360*/  BSYNC B1 ;  /* 0x0000000000017941 */ /* 0x000fea0003800000 */
.L_x_78:
[----:B0----5:R-:W-:Y:S01]  /*3370*/  FMUL R91, R177, R156 ;  /* 0x0000009cb15b7220 */ /* 0x021fe20000400000 */
[----:B------:R-:W-:Y:S01]  /*3380*/  ISETP.GT.AND P3, PT, R0, 0x31, P0 ;  /* 0x000000310000780c */ /* 0x000fe20000764270 */
[----:B------:R-:W-:Y:S02]  /*3390*/  BSSY B1, `(.L_x_80) ;  /* 0x0000005000017945 */ /* 0x000fe40003800000 */
[----:B------:R-:W-:-:S05]  /*33a0*/  FFMA R91, R112, R155, R91 ;  /* 0x0000009b705b7223 */ /* 0x000fca000000005b */
[----:B------:R0:W-:Y:S05]  /*33b0*/  @P2 STG.E desc[UR36][R12.64+0xc0], R91 ;  /* 0x0000c05b0c002986 */ /* 0x0001ea000c101924 */
[----:B------:R-:W-:Y:S05]  /*33c0*/  @!P3 BRA `(.L_x_81) ;  /* 0x000000000004b947 */ /* 0x000fea0003800000 */
[----:B------:R0:W5:Y:S02]  /*33d0*/  LDG.E.LTC128B R177, desc[UR36][R164.64+0xc4] ;  /* 0x0000c424a4b17981 */ /* 0x000164000c1e1920 */
.L_x_81:
[----:B------:R-:W-:Y:S05]  /*33e0*/  BSYNC B1 ;  /* 0x0000000000017941 */ /* 0x000fea0003800000 */
.L_x_80:
[----:B-----5:R-:W-:Y:S01]  /*33f0*/  FMUL R90, R177, R156 ;  /* 0x0000009cb15a7220 */ /* 0x020fe20000400000 */
[----:B------:R-:W-:Y:S01]  /*3400*/  ISETP.GT.AND P2, PT, R0, 0x30, P1 ;  /* 0x000000300000780c */ /* 0x000fe20000f44270 */
[----:B------:R-:W-:Y:S02]  /*3410*/  BSSY B1, `(.L_x_82) ;  /* 0x0000005000017945 */ /* 0x000fe40003800000 */
[----:B------:R-:W-:-:S05]  /*3420*/  FFMA R113, R113, R155, R90 ;  /* 0x0000009b71717223 */ /* 0x000fca000000005a */
[----:B------:R0:W-:Y:S05]  /*3430*/  @P3 STG.E desc[UR36][R12.64+0xc4], R113 ;  /* 0x0000c4710c003986 */ /* 0x0001ea000c101924 */
[----:B------:R-:W-:Y:S05]  /*3440*/  @!P2 BRA `(.L_x_83) ;  /* 0x000000000004a947 */ /* 0x000fea0003800000 */
[----:B------:R0:W5:Y:S02]  /*3450*/  LDG.E.LTC128B R177, desc[UR36][R88.64+0xc0] ;  /* 0x0000c02458b17981 */ /* 0x000164000c1e1920 */
.L_x_83:
[----:B------:R-:W-:Y:S05]  /*3460*/  BSYNC B1 ;  /* 0x0000000000017941 */ /* 0x000fea0003800000 */
.L_x_82:
        /* <DEDUP_REMOVED lines=9> */
.L_x_85:
[----:B------:R-:W-:Y:S05]  /*3500*/  BSYNC B1 ;  /* 0x0000000000017941 */ /* 0x000fea0003800000 */
.L_x_84:
        /* <DEDUP_REMOVED lines=9> */
.L_x_87:
[----:B------:R-:W-:Y:S05]  /*35a0*/  BSYNC B1 ;  /* 0x0000000000017941 */ /* 0x000fea0003800000 */
.L_x_86:
[----:B0----5:R-:W-:Y:S01]  /*35b0*/  FMUL R91, R177, R156 ;  /* 0x0000009cb15b7220 */ /* 0x021fe20000400000 */
[----:B------:R-:W-:Y:S01]  /*35c0*/  ISETP.GT.AND P3, PT, R0, 0x39, P0 ;  /* 0x000000390000780c */ /* 0x000fe20000764270 */
[----:B------:R-:W-:Y:S02]  /*35d0*/  BSSY B1, `(.L_x_88) ;  /* 0x0000005000017945 */ /* 0x000fe40003800000 */
[----:B------:R-:W-:-:S05]  /*35e0*/  FFMA R91, R116, R155, R91 ;  /* 0x0000009b745b7223 */ /* 0x000fca000000005b */
[----:B------:R0:W-:Y:S05]  /*35f0*/  @P2 STG.E desc[UR36][R12.64+0xe0], R91 ;  /* 0x0000e05b0c002986 */ /* 0x0001ea000c101924 */
[----:B------:R-:W-:Y:S05]  /*3600*/  @!P3 BRA `(.L_x_89) ;  /* 0x000000000004b947 */ /* 0x000fea0003800000 */
[----:B------:R0:W5:Y:S02]  /*3610*/  LDG.E.LTC128B R177, desc[UR36][R164.64+0xe4] ;  /* 0x0000e424a4b17981 */ /* 0x000164000c1e1920 */
.L_x_89:
[----:B------:R-:W-:Y:S05]  /*3620*/  BSYNC B1 ;  /* 0x0000000000017941 */ /* 0x000fea0003800000 */
.L_x_88:
[----:B-----5:R-:W-:Y:S01]  /*3630*/  FMUL R90, R177, R156 ;  /* 0x0000009cb15a7220 */ /* 0x020fe20000400000 */
[----:B------:R-:W-:Y:S01]  /*3640*/  ISETP.GT.AND P2, PT, R0, 0x38, P1 ;  /* 0x000000380000780c */ /* 0x000fe20000f44270 */
[----:B------:R-:W-:Y:S02]  /*3650*/  BSSY B1, `(.L_x_90) ;  /* 0x0000005000017945 */ /* 0x000fe40003800000 */
[----:B------:R-:W-:-:S05]  /*3660*/  FFMA R117, R117, R155, R90 ;  /* 0x0000009b75757223 */ /* 0x000fca000000005a */
[----:B------:R0:W-:Y:S05]  /*3670*/  @P3 STG.E desc[UR36][R12.64+0xe4], R117 ;  /* 0x0000e4750c003986 */ /* 0x0001ea000c101924 */
[----:B------:R-:W-:Y:S05]  /*3680*/  @!P2 BRA `(.L_x_91) ;  /* 0x000000000004a947 */ /* 0x000fea0003800000 */
[----:B------:R0:W5:Y:S02]  /*3690*/  LDG.E.LTC128B R177, desc[UR36][R88.64+0xe0] ;  /* 0x0000e02458b17981 */ /* 0x000164000c1e1920 */
.L_x_91:
[----:B------:R-:W-:Y:S05]  /*36a0*/  BSYNC B1 ;  /* 0x0000000000017941 */ /* 0x000fea0003800000 */
.L_x_90:
        /* <DEDUP_REMOVED lines=9> */
.L_x_93:
[----:B------:R-:W-:Y:S05]  /*3740*/  BSYNC B1 ;  /* 0x0000000000017941 */ /* 0x000fea0003800000 */
.L_x_92:
        /* <DEDUP_REMOVED lines=9> */
.L_x_95:
[----:B------:R-:W-:Y:S05]  /*37e0*/  BSYNC B1 ;  /* 0x0000000000017941 */ /* 0x000fea0003800000 */
.L_x_94:
[----:B0----5:R-:W-:Y:S01]  /*37f0*/  FMUL R91, R177, R156 ;  /* 0x0000009cb15b7220 */ /* 0x021fe20000400000 */
[----:B------:R-:W-:Y:S01]  /*3800*/  ISETP.GT.AND P3, PT, R0, 0x41, P0 ;  /* 0x000000410000780c */ /* 0x000fe20000764270 */
[----:B------:R-:W-:Y:S02]  /*3810*/  BSSY B1, `(.L_x_96) ;  /* 0x0000005000017945 */ /* 0x000fe40003800000 */
[----:B------:R-:W-:-:S05]  /*3820*/  FFMA R91, R120, R155, R91 ;  /* 0x0000009b785b7223 */ /* 0x000fca000000005b */
[----:B------:R0:W-:Y:S05]  /*3830*/  @P2 STG.E desc[UR36][R12.64+0x100], R91 ;  /* 0x0001005b0c002986 */ /* 0x0001ea000c101924 */
[----:B------:R-:W-:Y:S05]  /*3840*/  @!P3 BRA `(.L_x_97) ;  /* 0x000000000004b947 */ /* 0x000fea0003800000 */
[----:B------:R0:W5:Y:S02]  /*3850*/  LDG.E.LTC128B R177, desc[UR36][R164.64+0x104] ;  /* 0x00010424a4b17981 */ /* 0x000164000c1e1920 */
.L_x_97:
[----:B------:R-:W-:Y:S05]  /*3860*/  BSYNC B1 ;  /* 0x0000000000017941 */ /* 0x000fea0003800000 */
.L_x_96:
[----:B-----5:R-:W-:Y:S01]  /*3870*/  FMUL R90, R177, R156 ;  /* 0x0000009cb15a7220 */ /* 0x020fe20000400000 */
[----:B------:R-:W-:Y:S01]  /*3880*/  ISETP.GT.AND P2, PT, R0, 0x40, P1 ;  /* 0x000000400000780c */ /* 0x000fe20000f44270 */
[----:B------:R-:W-:Y:S02]  /*3890*/  BSSY B1, `(.L_x_98) ;  /* 0x0000005000017945 */ /* 0x000fe40003800000 */
[----:B------:R-:W-:-:S05]  /*38a0*/  FFMA R121, R121, R155, R90 ;  /* 0x0000009b79797223 */ /* 0x000fca000000005a */
[----:B------:R0:W-:Y:S05]  /*38b0*/  @P3 STG.E desc[UR36][R12.64+0x104], R121 ;  /* 0x000104790c003986 */ /* 0x0001ea000c101924 */
[----:B------:R-:W-:Y:S05]  /*38c0*/  @!P2 BRA `(.L_x_99) ;  /* 0x000000000004a947 */ /* 0x000fea0003800000 */
[----:B------:R0:W5:Y:S02]  /*38d0*/  LDG.E.LTC128B R177, desc[UR36][R88.64+0x100] ;  /* 0x0001002458b17981 */ /* 0x000164000c1e1920 */
.L_x_99:
[----:B------:R-:W-:Y:S05]  /*38e0*/  BSYNC B1 ;  /* 0x0000000000017941 */ /* 0x000fea0003800000 */
.L_x_98:
        /* <DEDUP_REMOVED lines=9> */
.L_x_101:
[----:B------:R-:W-:Y:S05]  /*3980*/  BSYNC B1 ;  /* 0x0000000000017941 */ /* 0x000fea0003800000 */
.L_x_100:
        /* <DEDUP_REMOVED lines=9> */
.L_x_103:
[----:B------:R-:W-:Y:S05]  /*3a20*/  BSYNC B1 ;  /* 0x0000000000017941 */ /* 0x000fea0003800000 */
.L_x_102:
[----:B0----5:R-:W-:Y:S01]  /*3a30*/  FMUL R91, R177, R156 ;  /* 0x0000009cb15b7220 */ /* 0x021fe20000400000 */
[----:B------:R-:W-:Y:S01]  /*3a40*/  ISETP.GT.AND P3, PT, R0, 0x49, P0 ;  /* 0x000000490000780c */ /* 0x000fe20000764270 */
[----:B------:R-:W-:Y:S02]  /*3a50*/  BSSY B1, `(.L_x_104) ;  /* 0x0000005000017945 */ /* 0x000fe40003800000 */
[----:B------:R-:W-:-:S05]  /*3a60*/  FFMA R91, R124, R155, R91 ;  /* 0x0000009b7c5b7223 */ /* 0x000fca000000005b */
[----:B------:R0:W-:Y:S05]  /*3a70*/  @P2 STG.E desc[UR36][R12.64+0x120], R91 ;  /* 0x0001205b0c002986 */ /* 0x0001ea000c101924 */
[----:B------:R-:W-:Y:S05]  /*3a80*/  @!P3 BRA `(.L_x_105) ;  /* 0x000000000004b947 */ /* 0x000fea0003800000 */
[----:B------:R0:W5:Y:S02]  /*3a90*/  LDG.E.LTC128B R177, desc[UR36][R164.64+0x124] ;  /* 0x00012424a4b17981 */ /* 0x000164000c1e1920 */
.L_x_105:
[----:B------:R-:W-:Y:S05]  /*3aa0*/  BSYNC B1 ;  /* 0x0000000000017941 */ /* 0x000fea0003800000 */
.L_x_104:
[----:B-----5:R-:W-:Y:S01]  /*3ab0*/  FMUL R90, R177, R156 ;  /* 0x0000009cb15a7220 */ /* 0x020fe20000400000 */
[----:B------:R-:W-:Y:S01]  /*3ac0*/  ISETP.GT.AND P2, PT, R0, 0x48, P1 ;  /* 0x000000480000780c */ /* 0x000fe20000f44270 */
[----:B------:R-:W-:Y:S02]  /*3ad0*/  BSSY B1, `(.L_x_106) ;  /* 0x0000005000017945 */ /* 0x000fe40003800000 */
[----:B------:R-:W-:-:S05]  /*3ae0*/  FFMA R125, R125, R155, R90 ;  /* 0x0000009b7d7d7223 */ /* 0x000fca000000005a */
[----:B------:R0:W-:Y:S05]  /*3af0*/  @P3 STG.E desc[UR36][R12.64+0x124], R125 ;  /* 0x0001247d0c003986 */ /* 0x0001ea000c101924 */
[----:B------:R-:W-:Y:S05]  /*3b00*/  @!P2 BRA `(.L_x_107) ;  /* 0x000000000004a947 */ /* 0x000fea0003800000 */
[----:B------:R0:W5:Y:S02]  /*3b10*/  LDG.E.LTC128B R177, desc[UR36][R88.64+0x120] ;  /* 0x0001202458b17981 */ /* 0x000164000c1e1920 */
.L_x_107:
[----:B------:R-:W-:Y:S05]  /*3b20*/  BSYNC B1 ;  /* 0x0000000000017941 */ /* 0x000fea0003800000 */
.L_x_106:
        /* <DEDUP_REMOVED lines=9> */
.L_x_109:
[----:B------:R-:W-:Y:S05]  /*3bc0*/  BSYNC B1 ;  /* 0x0000000000017941 */ /* 0x000fea0003800000 */
.L_x_108:
        /* <DEDUP_REMOVED lines=9> */
.L_x_111:
[----:B------:R-:W-:Y:S05]  /*3c60*/  BSYNC B1 ;  /* 0x0000000000017941 */ /* 0x000fea0003800000 */
.L_x_110:
[----:B0----5:R-:W-:Y:S01]  /*3c70*/  FMUL R91, R177, R156 ;  /* 0x0000009cb15b7220 */ /* 0x021fe20000400000 */
[----:B------:R-:W-:Y:S01]  /*3c80*/  ISETP.GT.AND P3, PT, R0, 0x51, P0 ;  /* 0x000000510000780c */ /* 0x000fe20000764270 */
[----:B------:R-:W-:Y:S02]  /*3c90*/  BSSY B1, `(.L_x_112) ;  /* 0x0000005000017945 */ /* 0x000fe40003800000 */
[----:B------:R-:W-:-:S05]  /*3ca0*/  FFMA R91, R128, R155, R91 ;  /* 0x0000009b805b7223 */ /* 0x000fca000000005b */
[----:B------:R0:W-:Y:S05]  /*3cb0*/  @P2 STG.E desc[UR36][R12.64+0x140], R91 ;  /* 0x0001405b0c002986 */ /* 0x0001ea000c101924 */
[----:B------:R-:W-:Y:S05]  /*3cc0*/  @!P3 BRA `(.L_x_113) ;  /* 0x000000000004b947 */ /* 0x000fea0003800000 */
[----:B------:R0:W5:Y:S02]  /*3cd0*/  LDG.E.LTC128B R177, desc[UR36][R164.64+0x144] ;  /* 0x00014424a4b17981 */ /* 0x000164000c1e1920 */
.L_x_113:
[----:B------:R-:W-:Y:S05]  /*3ce0*/  BSYNC B1 ;  /* 0x0000000000017941 */ /* 0x000fea0003800000 */
.L_x_112:
[----:B-----5:R-:W-:Y:S01]  /*3cf0*/  FMUL R90, R177, R156 ;  /* 0x0000009cb15a7220 */ /* 0x020fe20000400000 */
[----:B------:R-:W-:Y:S01]  /*3d00*/  ISETP.GT.AND P2, PT, R0, 0x50, P1 ;  /* 0x000000500000780c */ /* 0x000fe20000f44270 */
[----:B------:R-:W-:Y:S02]  /*3d10*/  BSSY B1, `(.L_x_114) ;  /* 0x0000005000017945 */ /* 0x000fe40003800000 */
[----:B------:R-:W-:-:S05]  /*3d20*/  FFMA R129, R129, R155, R90 ;  /* 0x0000009b81817223 */ /* 0x000fca000000005a */
[----:B------:R0:W-:Y:S05]  /*3d30*/  @P3 STG.E desc[UR36][R12.64+0x144], R129 ;  /* 0x000144810c003986 */ /* 0x0001ea000c101924 */
[----:B------:R-:W-:Y:S05]  /*3d40*/  @!P2 BRA `(.L_x_115) ;  /* 0x000000000004a947 */ /* 0x000fea0003800000 */
[----:B------:R0:W5:Y:S02]  /*3d50*/  LDG.E.LTC128B R177, desc[UR36][R88.64+0x140] ;  /* 0x0001402458b17981 */ /* 0x000164000c1e1920 */
.L_x_115:
[----:B------:R-:W-:Y:S05]  /*3d60*/  BSYNC B1 ;  /* 0x0000000000017941 */ /* 0x000fea0003800000 */
.L_x_114:
        /* <DEDUP_REMOVED lines=9> */
.L_x_117:
[----:B------:R-:W-:Y:S05]  /*3e00*/  BSYNC B1 ;  /* 0x0000000000017941 */ /* 0x000fea0003800000 */
.L_x_116:
        /* <DEDUP_REMOVED lines=9> */
.L_x_119:
[----:B------:R-:W-:Y:S05]  /*3ea0*/  BSYNC B1 ;  /* 0x0000000000017941 */ /* 0x000fea0003800000 */
.L_x_118:
[----:B0----5:R-:W-:Y:S01]  /*3eb0*/  FMUL R91, R177, R156 ;  /* 0x0000009cb15b7220 */ /* 0x021fe20000400000 */
[----:B------:R-:W-:Y:S01]  /*3ec0*/  ISETP.GT.AND P3, PT, R0, 0x59, P0 ;  /* 0x000000590000780c */ /* 0x000fe20000764270 */
[----:B------:R-:W-:Y:S02]  /*3ed0*/  BSSY B1, `(.L_x_120) ;  /* 0x0000005000017945 */ /* 0x000fe40003800000 */
[----:B------:R-:W-:-:S05]  /*3ee0*/  FFMA R91, R132, R155, R91 ;  /* 0x0000009b845b7223 */ /* 0x000fca000000005b */
[----:B------:R0:W-:Y:S05]  /*3ef0*/  @P2 STG.E desc[UR36][R12.64+0x160], R91 ;  /* 0x0001605b0c002986 */ /* 0x0001ea000c101924 */
[----:B------:R-:W-:Y:S05]  /*3f00*/  @!P3 BRA `(.L_x_121) ;  /* 0x000000000004b947 */ /* 0x000fea0003800000 */
[----:B------:R0:W5:Y:S02]  /*3f10*/  LDG.E.LTC128B R177, desc[UR36][R164.64+0x164] ;  /* 0x00016424a4b17981 */ /* 0x000164000c1e1920 */
.L_x_121:
[----:B------:R-:W-:Y:S05]  /*3f20*/  BSYNC B1 ;  /* 0x0000000000017941 */ /* 0x000fea0003800000 */
.L_x_120:
[----:B-----5:R-:W-:Y:S01]  /*3f30*/  FMUL R90, R177, R156 ;  /* 0x0000009cb15a7220 */ /* 0x020fe20000400000 */
[----:B------:R-:W-:Y:S01]  /*3f40*/  ISETP.GT.AND P2, PT, R0, 0x58, P1 ;  /* 0x000000580000780c */ /* 0x000fe20000f44270 */
[----:B------:R-:W-:Y:S02]  /*3f50*/  BSSY B1, `(.L_x_122) ;  /* 0x0000005000017945 */ /* 0x000fe40003800000 */
[----:B------:R-:W-:-:S05]  /*3f60*/  FFMA R133, R133, R155, R90 ;  /* 0x0000009b85857223 */ /* 0x000fca000000005a */
[----:B------:R0:W-:Y:S05]  /*3f70*/  @P3 STG.E desc[UR36][R12.64+0x164], R133 ;  /* 0x000164850c003986 */ /* 0x0001ea000c101924 */
[----:B------:R-:W-:Y:S05]  /*3f80*/  @!P2 BRA `(.L_x_123) ;  /* 0x000000000004a947 */ /* 0x000fea0003800000 */
[----:B------:R0:W5:Y:S02]  /*3f90*/  LDG.E.LTC128B R177, desc[UR36][R88.64+0x160] ;  /* 0x0001602458b17981 */ /* 0x000164000c1e1920 */
.L_x_123:
[----:B------:R-:W-:Y:S05]  /*3fa0*/  BSYNC B1 ;  /* 0x0000000000017941 */ /* 0x000fea0003800000 */
.L_x_122:
        /* <DEDUP_REMOVED lines=9> */
.L_x_125:
[----:B------:R-:W-:Y:S05]  /*4040*/  BSYNC B1 ;  /* 0x0000000000017941 */ /* 0x000fea0003800000 */
.L_x_124:
        /* <DEDUP_REMOVED lines=9> */
.L_x_127:
[----:B------:R-:W-:Y:S05]  /*40e0*/  BSYNC B1 ;  /* 0x0000000000017941 */ /* 0x000fea0003800000 */
.L_x_126:
[----:B0----5:R-:W-:Y:S01]  /*40f0*/  FMUL R91, R177, R156 ;  /* 0x0000009cb15b7220 */ /* 0x021fe20000400000 */
[----:B------:R-:W-:Y:S01]  /*4100*/  ISETP.GT.AND P3, PT, R0, 0x61, P0 ;  /* 0x000000610000780c */ /* 0x000fe20000764270 */
[----:B------:R-:W-:Y:S02]  /*4110*/  BSSY B1, `(.L_x_128) ;  /* 0x0000005000017945 */ /* 0x000fe40003800000 */
[----:B------:R-:W-:-:S05]  /*4120*/  FFMA R91, R136, R155, R91 ;  /* 0x0000009b885b7223 */ /* 0x000fca000000005b */
[----:B------:R0:W-:Y:S05]  /*4130*/  @P2 STG.E desc[UR36][R12.64+0x180], R91 ;  /* 0x0001805b0c002986 */ /* 0x0001ea000c101924 */
[----:B------:R-:W-:Y:S05]  /*4140*/  @!P3 BRA `(.L_x_129) ;  /* 0x000000000004b947 */ /* 0x000fea0003800000 */
[----:B------:R0:W5:Y:S02]  /*4150*/  LDG.E.LTC128B R177, desc[UR36][R164.64+0x184] ;  /* 0x00018424a4b17981 */ /* 0x000164000c1e1920 */
.L_x_129:
[----:B------:R-:W-:Y:S05]  /*4160*/  BSYNC B1 ;  /* 0x0000000000017941 */ /* 0x000fea0003800000 */
.L_x_128:
[----:B-----5:R-:W-:Y:S01]  /*4170*/  FMUL R90, R177, R156 ;  /* 0x0000009cb15a7220 */ /* 0x020fe20000400000 */
[----:B------:R-:W-:Y:S01]  /*4180*/  ISETP.GT.AND P2, PT, R0, 0x60, P1 ;  /* 0x000000600000780c */ /* 0x000fe20000f44270 */
[----:B------:R-:W-:Y:S02]  /*4190*/  BSSY B1, `(.L_x_130) ;  /* 0x0000005000017945 */ /* 0x000fe40003800000 */
[----:B------:R-:W-:-:S05]  /*41a0*/  FFMA R137, R137, R155, R90 ;  /* 0x0000009b89897223 */ /* 0x000fca000000005a */
[----:B------:R0:W-:Y:S05]  /*41b0*/  @P3 STG.E desc[UR36][R12.64+0x184], R137 ;  /* 0x000184890c003986 */ /* 0x0001ea000c101924 */
[----:B------:R-:W-:Y:S05]  /*41c0*/  @!P2 BRA `(.L_x_131) ;  /* 0x000000000004a947 */ /* 0x000fea0003800000 */
[----:B------:R0:W5:Y:S02]  /*41d0*/  LDG.E.LTC128B R177, desc[UR36][R88.64+0x180] ;  /* 0x0001802458b17981 */ /* 0x000164000c1e1920 */
.L_x_131:
[----:B------:R-:W-:Y:S05]  /*41e0*/  BSYNC B1 ;  /* 0x0000000000017941 */ /* 0x000fea0003800000 */
.L_x_130:
        /* <DEDUP_REMOVED lines=9> */
.L_x_133:
[----:B------:R-:W-:Y:S05]  /*4280*/  BSYNC B1 ;  /* 0x0000000000017941 */ /* 0x000fea0003800000 */
.L_x_132:
        /* <DEDUP_REMOVED lines=9> */
.L_x_135:
[----:B------:R-:W-:Y:S05]  /*4320*/  BSYNC B1 ;  /* 0x0000000000017941 */ /* 0x000fea0003800000 */
.L_x_134:
[----:B0----5:R-:W-:Y:S01]  /*4330*/  FMUL R91, R177, R156 ;  /* 0x0000009cb15b7220 */ /* 0x021fe20000400000 */
[----:B------:R-:W-:Y:S01]  /*4340*/  ISETP.GT.AND P3, PT, R0, 0x69, P0 ;  /* 0x000000690000780c */ /* 0x000fe20000764270 */
[----:B------:R-:W-:Y:S02]  /*4350*/  BSSY B1, `(.L_x_136) ;  /* 0x0000005000017945 */ /* 0x000fe40003800000 */
[----:B------:R-:W-:-:S05]  /*4360*/  FFMA R91, R140, R155, R91 ;  /* 0x0000009b8c5b7223 */ /* 0x000fca000000005b */
[----:B------:R0:W-:Y:S05]  /*4370*/  @P2 STG.E desc[UR36][R12.64+0x1a0], R91 ;  /* 0x0001a05b0c002986 */ /* 0x0001ea000c101924 */
[----:B------:R-:W-:Y:S05]  /*4380*/  @!P3 BRA `(.L_x_137) ;  /* 0x000000000004b947 */ /* 0x000fea0003800000 */
[----:B------:R0:W5:Y:S02]  /*4390*/  LDG.E.LTC128B R177, desc[UR36][R164.64+0x1a4] ;  /* 0x0001a424a4b17981 */ /* 0x000164000c1e1920 */
.L_x_137:
[----:B------:R-:W-:Y:S05]  /*43a0*/  BSYNC B1 ;  /* 0x0000000000017941 */ /* 0x000fea0003800000 */
.L_x_136:
[----:B-----5:R-:W-:Y:S01]  /*43b0*/  FMUL R90, R177, R156 ;  /* 0x0000009cb15a7220 */ /* 0x020fe20000400000 */
[----:B------:R-:W-:Y:S01]  /*43c0*/  ISETP.GT.AND P2, PT, R0, 0x68, P1 ;  /* 0x000000680000780c */ /* 0x000fe20000f44270 */
[----:B------:R-:W-:Y:S02]  /*43d0*/  BSSY B1, `(.L_x_138) ;  /* 0x0000005000017945 */ /* 0x000fe40003800000 */
[----:B------:R-:W-:-:S05]  /*43e0*/  FFMA R141, R141, R155, R90 ;  /* 0x0000009b8d8d7223 */ /* 0x000fca000000005a */
[----:B------:R0:W-:Y:S05]  /*43f0*/  @P3 STG.E desc[UR36][R12.64+0x1a4], R141 ;  /* 0x0001a48d0c003986 */ /* 0x0001ea000c101924 */
[----:B------:R-:W-:Y:S05]  /*4400*/  @!P2 BRA `(.L_x_139) ;  /* 0x000000000004a947 */ /* 0x000fea0003800000 */
[----:B------:R0:W5:Y:S02]  /*4410*/  LDG.E.LTC128B R177, desc[UR36][R88.64+0x1a0] ;  /* 0x0001a02458b17981 */ /* 0x000164000c1e1920 */
.L_x_139:
[----:B------:R-:W-:Y:S05]  /*4420*/  BSYNC B1 ;  /* 0x0000000000017941 */ /* 0x000fea0003800000 */
.L_x_138:
        /* <DEDUP_REMOVED lines=9> */
.L_x_141:
[----:B------:R-:W-:Y:S05]  /*44c0*/  BSYNC B1 ;  /* 0x0000000000017941 */ /* 0x000fea0003800000 */
.L_x_140:
        /* <DEDUP_REMOVED lines=9> */
.L_x_143:
[----:B------:R-:W-:Y:S05]  /*4560*/  BSYNC B1 ;  /* 0x0000000000017941 */ /* 0x000fea0003800000 */
.L_x_142:
[----:B0----5:R-:W-:Y:S01]  /*4570*/  FMUL R91, R177, R156 ;  /* 0x0000009cb15b7220 */ /* 0x021fe20000400000 */
[----:B------:R-:W-:Y:S01]  /*4580*/  ISETP.GT.AND P3, PT, R0, 0x71, P0 ;  /* 0x000000710000780c */ /* 0x000fe20000764270 */
[----:B------:R-:W-:Y:S02]  /*4590*/  BSSY B1, `(.L_x_144) ;  /* 0x0000005000017945 */ /* 0x000fe40003800000 */
[----:B------:R-:W-:-:S05]  /*45a0*/  FFMA R91, R144, R155, R91 ;  /* 0x0000009b905b7223 */ /* 0x000fca000000005b */
[----:B------:R0:W-:Y:S05]  /*45b0*/  @P2 STG.E desc[UR36][R12.64+0x1c0], R91 ;  /* 0x0001c05b0c002986 */ /* 0x0001ea000c101924 */
[----:B------:R-:W-:Y:S05]  /*45c0*/  @!P3 BRA `(.L_x_145) ;  /* 0x000000000004b947 */ /* 0x000fea0003800000 */
[----:B------:R0:W5:Y:S02]  /*45d0*/  LDG.E.LTC128B R177, desc[UR36][R164.64+0x1c4] ;  /* 0x0001c424a4b17981 */ /* 0x000164000c1e1920 */
.L_x_145:
[----:B------:R-:W-:Y:S05]  /*45e0*/  BSYNC B1 ;  /* 0x0000000000017941 */ /* 0x000fea0003800000 */
.L_x_144:
[----:B-----5:R-:W-:Y:S01]  /*45f0*/  FMUL R90, R177, R156 ;  /* 0x0000009cb15a7220 */ /* 0x020fe20000400000 */
[----:B------:R-:W-:Y:S01]  /*4600*/  ISETP.GT.AND P2, PT, R0, 0x70, P1 ;  /* 0x000000700000780c */ /* 0x000fe20000f44270 */
[----:B------:R-:W-:Y:S02]  /*4610*/  BSSY B1, `(.L_x_146) ;  /* 0x0000005000017945 */ /* 0x000fe40003800000 */
[----:B------:R-:W-:-:S05]  /*4620*/  FFMA R145, R145, R155, R90 ;  /* 0x0000009b91917223 */ /* 0x000fca000000005a */
[----:B------:R0:W-:Y:S05]  /*4630*/  @P3 STG.E desc[UR36][R12.64+0x1c4], R145 ;  /* 0x0001c4910c003986 */ /* 0x0001ea000c101924 */
[----:B------:R-:W-:Y:S05]  /*4640*/  @!P2 BRA `(.L_x_147) ;  /* 0x000000000004a947 */ /* 0x000fea0003800000 */
[----:B------:R0:W5:Y:S02]  /*4650*/  LDG.E.LTC128B R177, desc[UR36][R88.64+0x1c0] ;  /* 0x0001c02458b17981 */ /* 0x000164000c1e1920 */
.L_x_147:
[----:B------:R-:W-:Y:S05]  /*4660*/  BSYNC B1 ;  /* 0x0000000000017941 */ /* 0x000fea0003800000 */
.L_x_146:
        /* <DEDUP_REMOVED lines=9> */
.L_x_149:
[----:B------:R-:W-:Y:S05]  /*4700*/  BSYNC B1 ;  /* 0x0000000000017941 */ /* 0x000fea0003800000 */
.L_x_148:
        /* <DEDUP_REMOVED lines=9> */
.L_x_151:
[----:B------:R-:W-:Y:S05]  /*47a0*/  BSYNC B1 ;  /* 0x0000000000017941 */ /* 0x000fea0003800000 */
.L_x_150:
[----:B0----5:R-:W-:Y:S01]  /*47b0*/  FMUL R91, R177, R156 ;  /* 0x0000009cb15b7220 */ /* 0x021fe20000400000 */
[----:B------:R-:W-:Y:S01]  /*47c0*/  ISETP.GT.AND P0, PT, R0, 0x79, P0 ;  /* 0x000000790000780c */ /* 0x000fe20000704270 */
[----:B------:R-:W-:Y:S01]  /*47d0*/  BSSY B1, `(.L_x_152) ;  /* 0x0000006000017945 */ /* 0x000fe20003800000 */
[----:B------:R-:W-:Y:S01]  /*47e0*/  IADD3 R157, P2, R157, 0x80, RZ ;  /* 0x000000809d9d7810 */ /* 0x000fe20007f5e0ff */
[----:B------:R-:W-:-:S05]  /*47f0*/  FFMA R91, R148, R155, R91 ;  /* 0x0000009b945b7223 */ /* 0x000fca000000005b */
[----:B------:R0:W-:Y:S05]  /*4800*/  @P4 STG.E desc[UR36][R12.64+0x1e0], R91 ;  /* 0x0001e05b0c004986 */ /* 0x0001ea000c101924 */
[----:B------:R-:W-:Y:S05]  /*4810*/  @!P0 BRA `(.L_x_153) ;  /* 0x0000000000048947 */ /* 0x000fea0003800000 */
[----:B------:R0:W5:Y:S02]  /*4820*/  LDG.E.LTC128B R177, desc[UR36][R164.64+0x1e4] ;  /* 0x0001e424a4b17981 */ /* 0x000164000c1e1920 */
.L_x_153:
[----:B------:R-:W-:Y:S05]  /*4830*/  BSYNC B1 ;  /* 0x0000000000017941 */ /* 0x000fea0003800000 */
.L_x_152:
[----:B-----5:R-:W-:Y:S01]  /*4840*/  FMUL R8, R177, R156 ;  /* 0x0000009cb1087220 */ /* 0x020fe20000400000 */
[----:B------:R-:W-:Y:S01]  /*4850*/  IMAD.X R9, RZ, RZ, R9, P2 ;  /* 0x000000ffff097224 */ /* 0x000fe200010e0609 */
[----:B------:R-:W-:Y:S01]  /*4860*/  ISETP.GT.AND P2, PT, R0, 0x78, P1 ;  /* 0x000000780000780c */ /* 0x000fe20000f44270 */
[----:B------:R-:W-:Y:S01]  /*4870*/  BSSY B1, `(.L_x_154) ;  /* 0x0000008000017945 */ /* 0x000fe20003800000 */
[----:B------:R-:W-:Y:S01]  /*4880*/  FFMA R149, R149, R155, R8 ;  /* 0x0000009b95957223 */ /* 0x000fe20000000008 */
[----:B------:R-:W-:Y:S01]  /*4890*/  IMAD R90, R9, R158, RZ ;  /* 0x0000009e095a7224 */ /* 0x000fe200078e02ff */
[----:B------:R-:W-:Y:S01]  /*48a0*/  @P0 MOV R9, R13 ;  /* 0x0000000d00090202 */ /* 0x000fe20000000f00 */
[----:B------:R-:W-:-:S05]  /*48b0*/  @P0 IMAD.MOV.U32 R8, RZ, RZ, R12 ;  /* 0x000000ffff080224 */ /* 0x000fca00078e000c */
[----:B------:R0:W-:Y:S03]  /*48c0*/  @P0 STG.E desc[UR36][R8.64+0x1e4], R149 ;  /* 0x0001e49508000986 */ /* 0x0001e6000c101924 */
[----:B------:R-:W-:Y:S05]  /*48d0*/  @!P2 BRA `(.L_x_155) ;  /* 0x000000000004a947 */ /* 0x000fea0003800000 */
[----:B------:R0:W5:Y:S02]  /*48e0*/  LDG.E.LTC128B R177, desc[UR36][R88.64+0x1e0] ;  /* 0x0001e02458b17981 */ /* 0x000164000c1e1920 */
.L_x_155:
[----:B------:R-:W-:Y:S05]  /*48f0*/  BSYNC B1 ;  /* 0x0000000000017941 */ /* 0x000fea0003800000 */
.L_x_154:
[----:B0----5:R-:W-:Y:S01]  /*4900*/  FMUL R9, R177, R156 ;  /* 0x0000009cb1097220 */ /* 0x021fe20000400000 */
[----:B------:R-:W-:Y:S01]  /*4910*/  @P2 IMAD.MOV.U32 R8, RZ, RZ, R170 ;  /* 0x000000ffff082224 */ /* 0x000fe200078e00aa */
[----:B------:R-:W-:Y:S01]  /*4920*/  ISETP.GT.AND P1, PT, R0, 0x79, P1 ;  /* 0x000000790000780c */ /* 0x000fe20000f24270 */
[----:B------:R-:W-:Y:S02]  /*4930*/  IMAD R93, R157, R159, R90 ;  /* 0x0000009f9d5d7224 */ /* 0x000fe400078e025a */
[----:B------:R-:W-:Y:S01]  /*4940*/  FFMA R95, R150, R155, R9 ;  /* 0x0000009b965f7223 */ /* 0x000fe20000000009 */
[----:B------:R-:W-:Y:S01]  /*4950*/  @P2 IMAD.MOV.U32 R9, RZ, RZ, R171 ;  /* 0x000000ffff092224 */ /* 0x000fe200078e00ab */
[----:B------:R-:W-:Y:S01]  /*4960*/  ISETP.GT.AND P0, PT, R3, 0x80, PT ;  /* 0x000000800300780c */ /* 0x000fe20003f04270 */
[----:B------:R-:W-:Y:S01]  /*4970*/  IMAD.WIDE.U32 R90, R157, R158, R20 ;  /* 0x0000009e9d5a7225 */ /* 0x000fe200078e0014 */
[----:B------:R-:W-:Y:S02]  /*4980*/  BSSY B1, `(.L_x_156) ;  /* 0x0000006000017945 */ /* 0x000fe40003800000 */
[----:B------:R0:W-:Y:S01]  /*4990*/  @P2 STG.E desc[UR36][R8.64+0x1e0], R95 ;  /* 0x0001e05f08002986 */ /* 0x0001e2000c101924 */
[----:B------:R-:W-:-:S02]  /*49a0*/  ISETP.GT.AND P5, PT, R0, RZ, P0 ;  /* 0x000000ff0000720c */ /* 0x000fc400007a4270 */
[----:B------:R-:W-:Y:S01]  /*49b0*/  IADD3 R92, R91, R93, RZ ;  /* 0x0000005d5b5c7210 */ /* 0x000fe20007ffe0ff */
[----:B------:R-:W-:Y:S10]  /*49c0*/  @!P1 BRA `(.L_x_157) ;  /* 0x0000000000049947 */ /* 0x000ff40003800000 */
[----:B------:R0:W5:Y:S02]  /*49d0*/  LDG.E.LTC128B R177, desc[UR36][R88.64+0x1e4] ;  /* 0x0001e42458b17981 */ /* 0x000164000c1e1920 */
.L_x_157:
[----:B------:R-:W-:Y:S05]  /*49e0*/  BSYNC B1 ;  /* 0x0000000000017941 */ /* 0x000fea0003800000 */
.L_x_156:
[----:B0--3-5:R-:W-:Y:S01]  /*49f0*/  FMUL R88, R177, R156 ;  /* 0x0000009cb1587220 */ /* 0x029fe20000400000 */
[----:B------:R-:W-:-:S03]  /*4a00*/  LEA R8, P2, R90, R10, 0x2 ;  /* 0x0000000a5a087211 */ /* 0x000fc600078410ff */
[----:B------:R-:W-:Y:S01]  /*4a10*/  FFMA R151, R151, R155, R88 ;  /* 0x0000009b97977223 */ /* 0x000fe20000000058 */
[----:B------:R-:W-:-:S04]  /*4a20*/  LEA.HI.X R9, R90, R11, R92, 0x2, P2 ;  /* 0x0000000b5a097211 */ /* 0x000fc800010f145c */
[----:B------:R0:W-:Y:S04]  /*4a30*/  @P1 STG.E desc[UR36][R170.64+0x1e4], R151 ;  /* 0x0001e497aa001986 */ /* 0x0001e8000c101924 */
[----:B------:R3:W2:Y:S01]  /*4a40*/  @P5 LDG.E.LTC128B R177, desc[UR36][R8.64] ;  /* 0x0000002408b15981 */ /* 0x0006a2000c1e1920 */
[----:B------:R-:W-:Y:S01]  /*4a50*/  IMAD.WIDE.U32 R88, R157, R158, R6 ;  /* 0x0000009e9d587225 */ /* 0x000fe200078e0006 */
[----:B------:R-:W-:Y:S01]  /*4a60*/  SHF.L.U64.HI R97, R4, 0x9, R5 ;  /* 0x0000000904617819 */ /* 0x000fe20000010205 */
[----:B------:R-:W-:Y:S01]  /*4a70*/  BSSY B1, `(.L_x_158) ;  /* 0x0000013000017945 */ /* 0x000fe20003800000 */
[----:B------:R-:W-:Y:S01]  /*4a80*/  ISETP.GT.AND P4, PT, R0, 0x1, P0 ;  /* 0x000000010000780c */ /* 0x000fe20000784270 */
[----:B------:R-:W-:Y:S02]  /*4a90*/  IMAD.IADD R89, R93, 0x1, R89 ;  /* 0x000000015d597824 */ /* 0x000fe400078e0259 */
[----:B------:R-:W-:-:S02]  /*4aa0*/  IMAD.SHL.U32 R95, R4, 0x200, RZ ;  /* 0x00000200045f7824 */ /* 0x000fc400078e00ff */
[----:B------:R-:W-:-:S03]  /*4ab0*/  IMAD.WIDE.U32 R90, R23, R14, R88 ;  /* 0x0000000e175a7225 */ /* 0x000fc600078e0058 */
[----:B------:R-:W-:Y:S01]  /*4ac0*/  IADD3 R88, P2, R95, R12, RZ ;  /* 0x0000000c5f587210 */ /* 0x000fe20007f5e0ff */
[----:B------:R-:W-:Y:S01]  /*4ad0*/  IMAD.WIDE.U32 R158, R157, R158, R162 ;  /* 0x0000009e9d9e7225 */ /* 0x000fe200078e00a2 */
[----:B---3--:R-:W-:Y:S02]  /*4ae0*/  IADD3 R8, R15, R91, RZ ;  /* 0x0000005b0f087210 */ /* 0x008fe40007ffe0ff */
[----:B------:R-:W-:Y:S01]  /*4af0*/  LEA R4, P1, R90, R10, 0x2 ;  /* 0x0000000a5a047211 */ /* 0x000fe200078210ff */
[----:B------:R-:W-:Y:S01]  /*4b00*/  IMAD.X R89, R97, 0x1, R13, P2 ;  /* 0x0000000161597824 */ /* 0x000fe200010e060d */
[-C--:B------:R-:W-:Y:S01]  /*4b10*/  IADD3 R160, P3, R160, R158.reuse, RZ ;  /* 0x0000009ea0a07210 */ /* 0x080fe20007f7e0ff */
[----:B------:R-:W-:Y:S01]  /*4b20*/  IMAD.IADD R159, R93, 0x1, R159 ;  /* 0x000000015d9f7824 */ /* 0x000fe200078e029f */
[----:B------:R-:W-:Y:S01]  /*4b30*/  IADD3 R92, P2, R6, R158, RZ ;  /* 0x0000009e065c7210 */ /* 0x000fe20007f5e0ff */
[----:B--2---:R-:W-:-:S04]  /*4b40*/  FMUL R5, R177, R156 ;  /* 0x0000009cb1057220 */ /* 0x004fc80000400000 */
[----:B------:R-:W-:Y:S01]  /*4b50*/  FFMA R9, R24, R155, R5 ;  /* 0x0000009b18097223 */ /* 0x000fe20000000005 */
[----:B------:R-:W-:-:S04]  /*4b60*/  LEA.HI.X R5, R90, R11, R8, 0x2, P1 ;  /* 0x0000000b5a057211 */ /* 0x000fc800008f1408 */
[----:B------:R0:W-:Y:S01]  /*4b70*/  @P5 STG.E desc[UR36][R88.64], R9 ;  /* 0x0000000958005986 */ /* 0x0001e2000c101924 */
[----:B------:R-:W-:Y:S05]  /*4b80*/  @!P4 BRA `(.L_x_159) ;  /* 0x000000000004c947 */ /* 0x000fea0003800000 */
[----:B------:R2:W5:Y:S02]  /*4b90*/  LDG.E.LTC128B R177, desc[UR36][R4.64+0x4] ;  /* 0x0000042404b17981 */ /* 0x000564000c1e1920 */
.L_x_159:
[----:B------:R-:W-:Y:S05]  /*4ba0*/  BSYNC B1 ;  /* 0x0000000000017941 */ /* 0x000fea0003800000 */
.L_x_158:
[----:B-----5:R-:W-:Y:S01]  /*4bb0*/  FMUL R6, R177, R156 ;  /* 0x0000009cb1067220 */ /* 0x020fe20000400000 */
[----:B------:R-:W-:Y:S01]  /*4bc0*/  @P4 IMAD.MOV.U32 R24, RZ, RZ, R88 ;  /* 0x000000ffff184224 */ /* 0x000fe200078e0058 */
[----:B------:R-:W-:Y:S01]  /*4bd0*/  ISETP.GT.AND P1, PT, R3, 0x88, PT ;  /* 0x000000880300780c */ /* 0x000fe20003f24270 */
[----:B------:R-:W-:Y:S02]  /*4be0*/  IMAD.X R93, R7, 0x1, R159, P2 ;  /* 0x00000001075d7824 */ /* 0x000fe400010e069f */
[----:B0-----:R-:W-:Y:S01]  /*4bf0*/  FFMA R9, R25, R155, R6 ;  /* 0x0000009b19097223 */ /* 0x001fe20000000006 */
[----:B------:R-:W-:Y:S01]  /*4c00*/  @P4 MOV R25, R89 ;  /* 0x0000005900194202 */ /* 0x000fe20000000f00 */
[----:B------:R-:W-:Y:S01]  /*4c10*/  BSSY B1, `(.L_x_160) ;  /* 0x000000b000017945 */ /* 0x000fe20003800000 */
[----:B------:R-:W-:Y:S02]  /*4c20*/  ISETP.GT.AND P2, PT, R0, RZ, P1 ;  /* 0x000000ff0000720c */ /* 0x000fe40000f44270 */
[----:B------:R-:W-:Y:S01]  /*4c30*/  IADD3.X R3, R159, R21, RZ, P3, !PT ;  /* 0x000000159f037210 */ /* 0x000fe20001ffe4ff */
[----:B------:R0:W-:Y:S01]  /*4c40*/  @P4 STG.E desc[UR36][R24.64+0x4], R9 ;  /* 0x0000040918004986 */ /* 0x0001e2000c101924 */
[----:B------:R-:W-:Y:S01]  /*4c50*/  LEA R6, P5, R160, R10, 0x2 ;  /* 0x0000000aa0067211 */ /* 0x000fe200078a10ff */
[----:B------:R-:W-:Y:S01]  /*4c60*/  IMAD.WIDE.U32 R20, R23, R14, R92 ;  /* 0x0000000e17147225 */ /* 0x000fe200078e005c */
[----:B------:R-:W-:-:S02]  /*4c70*/  IADD3 R8, P3, R88, R167, RZ ;  /* 0x000000a758087210 */ /* 0x000fc40007f7e0ff */
[----:B------:R-:W-:Y:S01]  /*4c80*/  LEA.HI.X R7, R160, R11, R3, 0x2, P5 ;  /* 0x0000000ba0077211 */ /* 0x000fe200028f1403 */
[----:B------:R-:W-:-:S04]  /*4c90*/  IMAD.IADD R15, R15, 0x1, R21 ;  /* 0x000000010f0f7824 */ /* 0x000fc800078e0215 */
[----:B------:R-:W-:Y:S06]  /*4ca0*/  @!P2 BRA `(.L_x_161) ;  /* 0x000000000004a947 */ /* 0x000fec0003800000 */
[----:B------:R3:W5:Y:S02]  /*4cb0*/  LDG.E.LTC128B R177, desc[UR36][R6.64] ;  /* 0x0000002406b17981 */ /* 0x000764000c1e1920 */
.L_x_161:
[----:B------:R-:W-:Y:S05]  /*4cc0*/  BSYNC B1 ;  /* 0x0000000000017941 */ /* 0x000fea0003800000 */
.L_x_160:
[----:B-----5:R-:W-:Y:S01]  /*4cd0*/  FMUL R3, R177, R156 ;  /* 0x0000009cb1037220 */ /* 0x020fe20000400000 */
[----:B0-----:R-:W-:Y:S01]  /*4ce0*/  IMAD.X R9, R89, 0x1, R169, P3 ;  /* 0x0000000159097824 */ /* 0x001fe200018e06a9 */
[----:B------:R-:W-:Y:S01]  /*4cf0*/  ISETP.GT.AND P4, PT, R0, 0x1, P1 ;  /* 0x000000010000780c */ /* 0x000fe20000f84270 */
[----:B------:R-:W-:Y:S01]  /*4d00*/  BSSY B1, `(.L_x_162) ;  /* 0x0000007000017945 */ /* 0x000fe20003800000 */
[----:B------:R-:W-:Y:S01]  /*4d10*/  FFMA R3, R26, R155, R3 ;  /* 0x0000009b1a037223 */ /* 0x000fe20000000003 */
[----:B------:R-:W-:-:S04]  /*4d20*/  LEA R10, P5, R20, R10, 0x2 ;  /* 0x0000000a140a7211 */ /* 0x000fc800078a10ff */
[----:B------:R0:W-:Y:S01]  /*4d30*/  @P2 STG.E desc[UR36][R8.64], R3 ;  /* 0x0000000308002986 */ /* 0x0001e2000c101924 */
[----:B------:R-:W-:-:S05]  /*4d40*/  LEA.HI.X R11, R20, R11, R15, 0x2, P5 ;  /* 0x0000000b140b7211 */ /* 0x000fca00028f140f */
[----:B------:R-:W-:Y:S05]  /*4d50*/  @!P4 BRA `(.L_x_163) ;  /* 0x000000000004c947 */ /* 0x000fea0003800000 */
[----:B------:R0:W5:Y:S02]  /*4d60*/  LDG.E.LTC128B R177, desc[UR36][R10.64+0x4] ;  /* 0x000004240ab17981 */ /* 0x000164000c1e1920 */
.L_x_163:
[----:B------:R-:W-:Y:S05]  /*4d70*/  BSYNC B1 ;  /* 0x0000000000017941 */ /* 0x000fea0003800000 */
.L_x_162:
[----:B---3-5:R-:W-:Y:S01]  /*4d80*/  FMUL R6, R177, R156 ;  /* 0x0000009cb1067220 */ /* 0x028fe20000400000 */
[----:B------:R-:W-:Y:S01]  /*4d90*/  ISETP.GT.AND P2, PT, R0, 0x8, P0 ;  /* 0x000000080000780c */ /* 0x000fe20000744270 */
[----:B------:R-:W-:Y:S02]  /*4da0*/  BSSY B1, `(.L_x_164) ;  /* 0x0000005000017945 */ /* 0x000fe40003800000 */
[----:B------:R-:W-:-:S05]  /*4db0*/  FFMA R27, R27, R155, R6 ;  /* 0x0000009b1b1b7223 */ /* 0x000fca0000000006 */
[----:B------:R3:W-:Y:S05]  /*4dc0*/  @P4 STG.E desc[UR36][R8.64+0x4], R27 ;  /* 0x0000041b08004986 */ /* 0x0007ea000c101924 */
[----:B------:R-:W-:Y:S05]  /*4dd0*/  @!P2 BRA `(.L_x_165) ;  /* 0x000000000004a947 */ /* 0x000fea0003800000 */
[----:B------:R0:W5:Y:S02]  /*4de0*/  LDG.E.LTC128B R177, desc[UR36][R4.64+0x20] ;  /* 0x0000202404b17981 */ /* 0x000164000c1e1920 */
.L_x_165:
[----:B------:R-:W-:Y:S05]  /*4df0*/  BSYNC B1 ;  /* 0x0000000000017941 */ /* 0x000fea0003800000 */
.L_x_164:
[----:B0----5:R-:W-:Y:S01]  /*4e00*/  FMUL R3, R177, R156 ;  /* 0x0000009cb1037220 */ /* 0x021fe20000400000 */
[----:B------:R-:W-:Y:S01]  /*4e10*/  MOV R6, R88 ;  /* 0x0000005800067202 */ /* 0x000fe20000000f00 */
[----:B------:R-:W-:Y:S01]  /*4e20*/  IMAD.MOV.U32 R7, RZ, RZ, R89 ;  /* 0x000000ffff077224 */ /* 0x000fe200078e0059 */
[----:B------:R-:W-:Y:S01]  /*4e30*/  ISETP.GT.AND P3, PT, R0, 0x9, P0 ;  /* 0x000000090000780c */ /* 0x000fe20000764270 */
[----:B------:R-:W-:Y:S01]  /*4e40*/  FFMA R3, R28, R155, R3 ;  /* 0x0000009b1c037223 */ /* 0x000fe20000000003 */
[----:B------:R-:W-:Y:S04]  /*4e50*/  BSSY B1, `(.L_x_166) ;  /* 0x0000004000017945 */ /* 0x000fe80003800000 */
[----:B------:R0:W-:Y:S07]  /*4e60*/  @P2 STG.E desc[UR36][R6.64+0x20], R3 ;  /* 0x0000200306002986 */ /* 0x0001ee000c101924 */
[----:B------:R-:W-:Y:S05]  /*4e70*/  @!P3 BRA `(.L_x_167) ;  /* 0x000000000004b947 */ /* 0x000fea0003800000 */
[----:B------:R0:W5:Y:S02]  /*4e80*/  LDG.E.LTC128B R177, desc[UR36][R4.64+0x24] ;  /* 0x0000242404b17981 */ /* 0x000164000c1e1920 */
.L_x_167:
[----:B------:R-:W-:Y:S05]  /*4e90*/  BSYNC B1 ;  /* 0x0000000000017941 */ /* 0x000fea0003800000 */
.L_x_166:
[----:B---3-5:R-:W-:Y:S01]  /*4ea0*/  FMUL R8, R177, R156 ;  /* 0x0000009cb1087220 */ /* 0x028fe20000400000 */
[----:B------:R-:W-:Y:S01]  /*4eb0*/  ISETP.GT.AND P5, PT, R0, 0x8, P1 ;  /* 0x000000080000780c */ /* 0x000fe20000fa4270 */
[----:B------:R-:W-:Y:S01]  /*4ec0*/  BSSY B1, `(.L_x_168) ;  /* 0x0000006000017945 */ /* 0x000fe20003800000 */
[----:B------:R-:W-:Y:S01]  /*4ed0*/  IADD3 R14, P2, R167, R88, RZ ;  /* 0x00000058a70e7210 */ /* 0x000fe20007f5e0ff */
[----:B------:R-:W-:-:S05]  /*4ee0*/  FFMA R29, R29, R155, R8 ;  /* 0x0000009b1d1d7223 */ /* 0x000fca0000000008 */
[----:B------:R3:W-:Y:S05]  /*4ef0*/  @P3 STG.E desc[UR36][R6.64+0x24], R29 ;  /* 0x0000241d06003986 */ /* 0x0007ea000c101924 */
[----:B------:R-:W-:Y:S05]  /*4f00*/  @!P5 BRA `(.L_x_169) ;  /* 0x000000000004d947 */ /* 0x000fea0003800000 */
[----:B------:R0:W5:Y:S02]  /*4f10*/  LDG.E.LTC128B R177, desc[UR36][R10.64+0x20] ;  /* 0x000020240ab17981 */ /* 0x000164000c1e1920 */
.L_x_169:
[----:B------:R-:W-:Y:S05]  /*4f20*/  BSYNC B1 ;  /* 0x0000000000017941 */ /* 0x000fea0003800000 */
.L_x_168:
[----:B0----5:R-:W-:Y:S01]  /*4f30*/  FMUL R3, R177, R156 ;  /* 0x0000009cb1037220 */ /* 0x021fe20000400000 */
[----:B------:R-:W-:Y:S01]  /*4f40*/  IMAD.X R15, R169, 0x1, R89, P2 ;  /* 0x00000001a90f7824 */ /* 0x000fe200010e0659 */
[----:B------:R-:W-:Y:S01]  /*4f50*/  ISETP.GT.AND P4, PT, R0, 0x9, P1 ;  /* 0x000000090000780c */ /* 0x000fe20000f84270 */
[----:B------:R-:W-:Y:S01]  /*4f60*/  BSSY B1, `(.L_x_170) ;  /* 0x0000006000017945 */ /* 0x000fe20003800000 */
[----:B------:R-:W-:Y:S01]  /*4f70*/  FFMA R3, R30, R155, R3 ;  /* 0x0000009b1e037223 */ /* 0x000fe20000000003 */
[----:B------:R-:W-:-:S04]  /*4f80*/  IADD3 R8, P3, P2, R167, R12, R95 ;  /* 0x0000000ca7087210 */ /* 0x000fc80007a7e05f */
[----:B------:R0:W-:Y:S06]  /*4f90*/  @P5 STG.E desc[UR36][R14.64+0x20], R3 ;  /* 0x000020030e005986 */ /* 0x0001ec000c101924 */
[----:B------:R-:W-:Y:S05]  /*4fa0*/  @!P4 BRA `(.L_x_171) ;  /* 0x000000000004c947 */ /* 0x000fea0003800000 */
[----:B------:R0:W5:Y:S02]  /*4fb0*/  LDG.E.LTC128B R177, desc[UR36][R10.64+0x24] ;  /* 0x000024240ab17981 */ /* 0x000164000c1e1920 */
.L_x_171:
[----:B------:R-:W-:Y:S05]  /*4fc0*/  BSYNC B1 ;  /* 0x0000000000017941 */ /* 0x000fea0003800000 */
.L_x_170:
[----:B-----5:R-:W-:Y:S01]  /*4fd0*/  FMUL R12, R177, R156 ;  /* 0x0000009cb10c7220 */ /* 0x020fe20000400000 */
[----:B------:R-:W-:Y:S01]  /*4fe0*/  IADD3.X R9, R169, R13, R97, P3, P2 ;  /* 0x0000000da9097210 */ /* 0x000fe20001fe4461 */
[----:B------:R-:W-:Y:S01]  /*4ff0*/  BSSY B1, `(.L_x_172) ;  /* 0x0000006000017945 */ /* 0x000fe20003800000 */
[----:B------:R-:W-:Y:S01]  /*5000*/  ISETP.GT.AND P5, PT, R0, 0x10, P0 ;  /* 0x000000100000780c */ /* 0x000fe200007a4270 */
[----:B------:R-:W-:-:S05]  /*5010*/  FFMA R31, R31, R155, R12 ;  /* 0x0000009b1f1f7223 */ /* 0x000fca000000000c */
[----:B------:R0:W-:Y:S07]  /*5020*/  @P4 STG.E desc[UR36][R8.64+0x24], R31 ;  /* 0x0000241f08004986 */ /* 0x0001ee000c101924 */
[----:B------:R-:W-:Y:S05]  /*5030*/  @!P5 BRA `(.L_x_173) ;  /* 0x000000000004d947 */ /* 0x000fea0003800000 */
[----:B------:R0:W5:Y:S02]  /*5040*/  LDG.E.LTC128B R177, desc[UR36][R4.64+0x40] ;  /* 0x0000402404b17981 */ /* 0x000164000c1e1920 */
.L_x_173:
[----:B------:R-:W-:Y:S05]  /*5050*/  BSYNC B1 ;  /* 0x0000000000017941 */ /* 0x000fea0003800000 */
.L_x_172:
[----:B0----5:R-:W-:Y:S01]  /*5060*/  FMUL R3, R177, R156 ;  /* 0x0000009cb1037220 */ /* 0x021fe20000400000 */
[----:B------:R-:W-:Y:S01]  /*5070*/  ISETP.GT.AND P2, PT, R0, 0x11, P0 ;  /* 0x000000110000780c */ /* 0x000fe20000744270 */
[----:B------:R-:W-:Y:S02]  /*5080*/  BSSY B1, `(.L_x_174) ;  /* 0x0000005000017945 */ /* 0x000fe40003800000 */
[----:B------:R-:W-:-:S05]  /*5090*/  FFMA R3, R32, R155, R3 ;  /* 0x0000009b20037223 */ /* 0x000fca0000000003 */
[----:B------:R0:W-:Y:S05]  /*50a0*/  @P5 STG.E desc[UR36][R6.64+0x40], R3 ;  /* 0x0000400306005986 */ /* 0x0001ea000c101924 */
[----:B------:R-:W-:Y:S05]  /*50b0*/  @!P2 BRA `(.L_x_175) ;  /* 0x000000000004a947 */ /* 0x000fea0003800000 */
[----:B------:R0:W5:Y:S02]  /*50c0*/  LDG.E.LTC128B R177, desc[UR36][R4.64+0x44] ;  /* 0x0000442404b17981 */ /* 0x000164000c1e1920 */
.L_x_175:
[----:B------:R-:W-:Y:S05]  /*50d0*/  BSYNC B1 ;  /* 0x0000000000017941 */ /* 0x000fea0003800000 */
.L_x_174:
[----:B-----5:R-:W-:Y:S01]  /*50e0*/  FMUL R12, R177, R156 ;  /* 0x0000009cb10c7220 */ /* 0x020fe20000400000 */
[----:B------:R-:W-:Y:S01]  /*50f0*/  ISETP.GT.AND P3, PT, R0, 0x10, P1 ;  /* 0x000000100000780c */ /* 0x000fe20000f64270 */
[----:B------:R-:W-:Y:S02]  /*5100*/  BSSY B1, `(.L_x_176) ;  /* 0x0000005000017945 */ /* 0x000fe40003800000 */
[----:B------:R-:W-:-:S05]  /*5110*/  FFMA R33, R33, R155, R12 ;  /* 0x0000009b21217223 */ /* 0x000fca000000000c */
[----:B------:R0:W-:Y:S05]  /*5120*/  @P2 STG.E desc[UR36][R6.64+0x44], R33 ;  /* 0x0000442106002986 */ /* 0x0001ea000c101924 */
[----:B------:R-:W-:Y:S05]  /*5130*/  @!P3 BRA `(.L_x_177) ;  /* 0x000000000004b947 */ /* 0x000fea0003800000 */
[----:B------:R0:W5:Y:S02]  /*5140*/  LDG.E.LTC128B R177, desc[UR36][R10.64+0x40] ;  /* 0x000040240ab17981 */ /* 0x000164000c1e1920 */
.L_x_177:
[----:B------:R-:W-:Y:S05]  /*5150*/  BSYNC B1 ;  /* 0x0000000000017941 */ /* 0x000fea0003800000 */
.L_x_176:
[----:B0----5:R-:W-:Y:S01]  /*5160*/  FMUL R3, R177, R156 ;  /* 0x0000009cb1037220 */ /* 0x021fe20000400000 */
[----:B------:R-:W-:Y:S01]  /*5170*/  ISETP.GT.AND P2, PT, R0, 0x11, P1 ;  /* 0x000000110000780c */ /* 0x000fe20000f44270 */
[----:B------:R-:W-:Y:S02]  /*5180*/  BSSY B1, `(.L_x_178) ;  /* 0x0000005000017945 */ /* 0x000fe40003800000 */
[----:B------:R-:W-:-:S05]  /*5190*/  FFMA R3, R34, R155, R3 ;  /* 0x0000009b22037223 */ /* 0x000fca0000000003 */
[----:B------:R0:W-:Y:S05]  /*51a0*/  @P3 STG.E desc[UR36][R8.64+0x40], R3 ;  /* 0x0000400308003986 */ /* 0x0001ea000c101924 */
[----:B------:R-:W-:Y:S05]  /*51b0*/  @!P2 BRA `(.L_x_179) ;  /* 0x000000000004a947 */ /* 0x000fea0003800000 */
[----:B------:R0:W5:Y:S02]  /*51c0*/  LDG.E.LTC128B R177, desc[UR36][R10.64+0x44] ;  /* 0x000044240ab17981 */ /* 0x000164000c1e1920 */
.L_x_179:
[----:B------:R-:W-:Y:S05]  /*51d0*/  BSYNC B1 ;  /* 0x0000000000017941 */ /* 0x000fea0003800000 */
.L_x_178:
[----:B-----5:R-:W-:Y:S01]  /*51e0*/  FMUL R12, R177, R156 ;  /* 0x0000009cb10c7220 */ /* 0x020fe20000400000 */
[----:B------:R-:W-:Y:S01]  /*51f0*/  ISETP.GT.AND P3, PT, R0, 0x18, P0 ;  /* 0x000000180000780c */ /* 0x000fe20000764270 */
[----:B------:R-:W-:Y:S02]  /*5200*/  BSSY B1, `(.L_x_180) ;  /* 0x0000005000017945 */ /* 0x000fe40003800000 */
[----:B------:R-:W-:-:S05]  /*5210*/  FFMA R35, R35, R155, R12 ;  /* 0x0000009b23237223 */ /* 0x000fca000000000c */
[----:B------:R0:W-:Y:S05]  /*5220*/  @P2 STG.E desc[UR36][R8.64+0x44], R35 ;  /* 0x0000442308002986 */ /* 0x0001ea000c101924 */
[----:B------:R-:W-:Y:S05]  /*5230*/  @!P3 BRA `(.L_x_181) ;  /* 0x000000000004b947 */ /* 0x000fea0003800000 */
[----:B------:R0:W5:Y:S02]  /*5240*/  LDG.E.LTC128B R177, desc[UR36][R4.64+0x60] ;  /* 0x0000602404b17981 */ /* 0x000164000c1e1920 */
.L_x_181:
[----:B------:R-:W-:Y:S05]  /*5250*/  BSYNC B1 ;  /* 0x0000000000017941 */ /* 0x000fea0003800000 */
.L_x_180:
[----:B0----5:R-:W-:Y:S01]  /*5260*/  FMUL R3, R177, R156 ;  /* 0x0000009cb1037220 */ /* 0x021fe20000400000 */
[----:B------:R-:W-:Y:S01]  /*5270*/  ISETP.GT.AND P2, PT, R0, 0x19, P0 ;  /* 0x000000190000780c */ /* 0x000fe20000744270 */
[----:B------:R-:W-:Y:S02]  /*5280*/  BSSY B1, `(.L_x_182) ;  /* 0x0000005000017945 */ /* 0x000fe40003800000 */
[----:B------:R-:W-:-:S05]  /*5290*/  FFMA R3, R36, R155, R3 ;  /* 0x0000009b24037223 */ /* 0x000fca0000000003 */
[----:B------:R0:W-:Y:S05]  /*52a0*/  @P3 STG.E desc[UR36][R6.64+0x60], R3 ;  /* 0x0000600306003986 */ /* 0x0001ea000c101924 */
[----:B------:R-:W-:Y:S05]  /*52b0*/  @!P2 BRA `(.L_x_183) ;  /* 0x000000000004a947 */ /* 0x000fea0003800000 */
[----:B------:R0:W5:Y:S02]  /*52c0*/  LDG.E.LTC128B R177, desc[UR36][R4.64+0x64] ;  /* 0x0000642404b17981 */ /* 0x000164000c1e1920 */
.L_x_183:
[----:B------:R-:W-:Y:S05]  /*52d0*/  BSYNC B1 ;  /* 0x0000000000017941 */ /* 0x000fea0003800000 */
.L_x_182:
[----:B-----5:R-:W-:Y:S01]  /*52e0*/  FMUL R12, R177, R156 ;  /* 0x0000009cb10c7220 */ /* 0x020fe20000400000 */
[----:B------:R-:W-:Y:S01]  /*52f0*/  ISETP.GT.AND P3, PT, R0, 0x18, P1 ;  /* 0x000000180000780c */ /* 0x000fe20000f64270 */
[----:B------:R-:W-:Y:S02]  /*5300*/  BSSY B1, `(.L_x_184) ;  /* 0x0000005000017945 */ /* 0x000fe40003800000 */
[----:B------:R-:W-:-:S05]  /*5310*/  FFMA R37, R37, R155, R12 ;  /* 0x0000009b25257223 */ /* 0x000fca000000000c */
[----:B------:R0:W-:Y:S05]  /*5320*/  @P2 STG.E desc[UR36][R6.64+0x64], R37 ;  /* 0x0000642506002986 */ /* 0x0001ea000c101924 */
[----:B------:R-:W-:Y:S05]  /*5330*/  @!P3 BRA `(.L_x_185) ;  /* 0x000000000004b947 */ /* 0x000fea0003800000 */
[----:B------:R0:W5:Y:S02]  /*5340*/  LDG.E.LTC128B R177, desc[UR36][R10.64+0x60] ;  /* 0x000060240ab17981 */ /* 0x000164000c1e1920 */
.L_x_185:
[----:B------:R-:W-:Y:S05]  /*5350*/  BSYNC B1 ;  /* 0x0000000000017941 */ /* 0x000fea0003800000 */
.L_x_184:
[----:B0----5:R-:W-:Y:S01]  /*5360*/  FMUL R3, R177, R156 ;  /* 0x0000009cb1037220 */ /* 0x021fe20000400000 */
[----:B------:R-:W-:Y:S01]  /*5370*/  ISETP.GT.AND P2, PT, R0, 0x19, P1 ;  /* 0x000000190000780c */ /* 0x000fe20000f44270 */
[----:B------:R-:W-:Y:S02]  /*5380*/  BSSY B1, `(.L_x_186) ;  /* 0x0000005000017945 */ /* 0x000fe40003800000 */
[----:B------:R-:W-:-:S05]  /*5390*/  FFMA R3, R38, R155, R3 ;  /* 0x0000009b26037223 */ /* 0x000fca0000000003 */
[----:B------:R0:W-:Y:S05]  /*53a0*/  @P3 STG.E desc[UR36][R8.64+0x60], R3 ;  /* 0x0000600308003986 */ /* 0x0001ea000c101924 */
[----:B------:R-:W-:Y:S05]  /*53b0*/  @!P2 BRA `(.L_x_187) ;  /* 0x000000000004a947 */ /* 0x000fea0003800000 */
[----:B------:R0:W5:Y:S02]  /*53c0*/  LDG.E.LTC128B R177, desc[UR36][R10.64+0x64] ;  /* 0x000064240ab17981 */ /* 0x000164000c1e1920 */
.L_x_187:
[----:B------:R-:W-:Y:S05]  /*53d0*/  BSYNC B1 ;  /* 0x0000000000017941 */ /* 0x000fea0003800000 */
.L_x_186:
[----:B-----5:R-:W-:Y:S01]  /*53e0*/  FMUL R12, R177, R156 ;  /* 0x0000009cb10c7220 */ /* 0x020fe20000400000 */
[----:B------:R-:W-:Y:S01]  /*53f0*/  ISETP.GT.AND P3, PT, R0, 0x20, P0 ;  /* 0x000000200000780c */ /* 0x000fe20000764270 */
[----:B------:R-:W-:Y:S02]  /*5400*/  BSSY B1, `(.L_x_188) ;  /* 0x0000005000017945 */ /* 0x000fe40003800000 */
[----:B------:R-:W-:-:S05]  /*5410*/  FFMA R39, R39, R155, R12 ;  /* 0x0000009b27277223 */ /* 0x000fca000000000c */
[----:B------:R0:W-:Y:S05]  /*5420*/  @P2 STG.E desc[UR36][R8.64+0x64], R39 ;  /* 0x0000642708002986 */ /* 0x0001ea000c101924 */
[----:B------:R-:W-:Y:S05]  /*5430*/  @!P3 BRA `(.L_x_189) ;  /* 0x000000000004b947 */ /* 0x000fea0003800000 */
[----:B------:R0:W5:Y:S02]  /*5440*/  LDG.E.LTC128B R177, desc[UR36][R4.64+0x80] ;  /* 0x0000802404b17981 */ /* 0x000164000c1e1920 */
.L_x_189:
[----:B------:R-:W-:Y:S05]  /*5450*/  BSYNC B1 ;  /* 0x0000000000017941 */ /* 0x000fea0003800000 */
.L_x_188:
[----:B0----5:R-:W-:Y:S01]  /*5460*/  FMUL R3, R177, R156 ;  /* 0x0000009cb1037220 */ /* 0x021fe20000400000 */
[----:B------:R-:W-:Y:S01]  /*5470*/  ISETP.GT.AND P2, PT, R0, 0x21, P0 ;  /* 0x000000210000780c */ /* 0x000fe20000744270 */
[----:B------:R-:W-:Y:S02]  /*5480*/  BSSY B1, `(.L_x_190) ;  /* 0x0000005000017945 */ /* 0x000fe40003800000 */
[----:B------:R-:W-:-:S05]  /*5490*/  FFMA R3, R40, R155, R3 ;  /* 0x0000009b28037223 */ /* 0x000fca0000000003 */
[----:B------:R0:W-:Y:S05]  /*54a0*/  @P3 STG.E desc[UR36][R6.64+0x80], R3 ;  /* 0x0000800306003986 */ /* 0x0001ea000c101924 */
[----:B------:R-:W-:Y:S05]  /*54b0*/  @!P2 BRA `(.L_x_191) ;  /* 0x000000000004a947 */ /* 0x000fea0003800000 */
[----:B------:R0:W5:Y:S02]  /*54c0*/  LDG.E.LTC128B R177, desc[UR36][R4.64+0x84] ;  /* 0x0000842404b17981 */ /* 0x000164000c1e1920 */
.L_x_191:
[----:B------:R-:W-:Y:S05]  /*54d0*/  BSYNC B1 ;  /* 0x0000000000017941 */ /* 0x000fea0003800000 */
.L_x_190:
[----:B-----5:R-:W-:Y:S01]  /*54e0*/  FMUL R12, R177, R156 ;  /* 0x0000009cb10c7220 */ /* 0x020fe20000400000 */
[----:B------:R-:W-:Y:S01]  /*54f0*/  ISETP.GT.AND P3, PT, R0, 0x20, P1 ;  /* 0x000000200000780c */ /* 0x000fe20000f64270 */
[----:B------:R-:W-:Y:S02]  /*5500*/  BSSY B1, `(.L_x_192) ;  /* 0x0000005000017945 */ /* 0x000fe40003800000 */
[----:B------:R-:W-:-:S05]  /*5510*/  FFMA R41, R41, R155, R12 ;  /* 0x0000009b29297223 */ /* 0x000fca000000000c */
[----:B------:R0:W-:Y:S05]  /*5520*/  @P2 STG.E desc[UR36][R6.64+0x84], R41 ;  /* 0x0000842906002986 */ /* 0x0001ea000c101924 */
[----:B------:R-:W-:Y:S05]  /*5530*/  @!P3 BRA `(.L_x_193) ;  /* 0x000000000004b947 */ /* 0x000fea0003800000 */
[----:B------:R0:W5:Y:S02]  /*5540*/  LDG.E.LTC128B R177, desc[UR36][R10.64+0x80] ;  /* 0x000080240ab17981 */ /* 0x000164000c1e1920 */
.L_x_193:
[----:B------:R-:W-:Y:S05]  /*5550*/  BSYNC B1 ;  /* 0x0000000000017941 */ /* 0x000fea0003800000 */
.L_x_192:
[----:B0----5:R-:W-:Y:S01]  /*5560*/  FMUL R3, R177, R156 ;  /* 0x0000009cb1037220 */ /* 0x021fe20000400000 */
[----:B------:R-:W-:Y:S01]  /*5570*/  ISETP.GT.AND P2, PT, R0, 0x21, P1 ;  /* 0x000000210000780c */ /* 0x000fe20000f44270 */
[----:B------:R-:W-:Y:S02]  /*5580*/  BSSY B1, `(.L_x_194) ;  /* 0x0000005000017945 */ /* 0x000fe40003800000 */
[----:B------:R-:W-:-:S05]  /*5590*/  FFMA R3, R42, R155, R3 ;  /* 0x0000009b2a037223 */ /* 0x000fca0000000003 */
[----:B------:R0:W-:Y:S05]  /*55a0*/  @P3 STG.E desc[UR36][R8.64+0x80], R3 ;  /* 0x0000800308003986 */ /* 0x0001ea000c101924 */
[----:B------:R-:W-:Y:S05]  /*55b0*/  @!P2 BRA `(.L_x_195) ;  /* 0x000000000004a947 */ /* 0x000fea0003800000 */
[----:B------:R0:W5:Y:S02]  /*55c0*/  LDG.E.LTC128B R177, desc[UR36][R10.64+0x84] ;  /* 0x000084240ab17981 */ /* 0x000164000c1e1920 */
.L_x_195:
[----:B------:R-:W-:Y:S05]  /*55d0*/  BSYNC B1 ;  /* 0x0000000000017941 */ /* 0x000fea0003800000 */
.L_x_194:
[----:B-----5:R-:W-:Y:S01]  /*55e0*/  FMUL R12, R177, R156 ;  /* 0x0000009cb10c7220 */ /* 0x020fe20000400000 */
[----:B------:R-:W-:Y:S01]  /*55f0*/  ISETP.GT.AND P3, PT, R0, 0x28, P0 ;  /* 0x000000280000780c */ /* 0x000fe20000764270 */
[----:B------:R-:W-:Y:S02]  /*5600*/  BSSY B1, `(.L_x_196) ;  /* 0x0000005000017945 */ /* 0x000fe40003800000 */
[----:B------:R-:W-:-:S05]  /*5610*/  FFMA R43, R43, R155, R12 ;  /* 0x0000009b2b2b7223 */ /* 0x000fca000000000c */
[----:B------:R0:W-:Y:S05]  /*5620*/  @P2 STG.E desc[UR36][R8.64+0x84], R43 ;  /* 0x0000842b08002986 */ /* 0x0001ea000c101924 */
[----:B------:R-:W-:Y:S05]  /*5630*/  @!P3 BRA `(.L_x_197) ;  /* 0x000000000004b947 */ /* 0x000fea0003800000 */
[----:B------:R0:W5:Y:S02]  /*5640*/  LDG.E.LTC128B R177, desc[UR36][R4.64+0xa0] ;  /* 0x0000a02404b17981 */ /* 0x000164000c1e1920 */
.L_x_197:
[----:B------:R-:W-:Y:S05]  /*5650*/  BSYNC B1 ;  /* 0x0000000000017941 */ /* 0x000fea0003800000 */
.L_x_196:
[----:B0----5:R-:W-:Y:S01]  /*5660*/  FMUL R3, R177, R156 ;  /* 0x0000009cb1037220 */ /* 0x021fe20000400000 */
[----:B------:R-:W-:Y:S01]  /*5670*/  ISETP.GT.AND P2, PT, R0, 0x29, P0 ;  /* 0x000000290000780c */ /* 0x000fe20000744270 */
[----:B------:R-:W-:Y:S02]  /*5680*/  BSSY B1, `(.L_x_198) ;  /* 0x0000005000017945 */ /* 0x000fe40003800000 */
[----:B------:R-:W-:-:S05]  /*5690*/  FFMA R3, R44, R155, R3 ;  /* 0x0000009b2c037223 */ /* 0x000fca0000000003 */
[----:B------:R0:W-:Y:S05]  /*56a0*/  @P3 STG.E desc[UR36][R6.64+0xa0], R3 ;  /* 0x0000a00306003986 */ /* 0x0001ea000c101924 */
[----:B------:R-:W-:Y:S05]  /*56b0*/  @!P2 BRA `(.L_x_199) ;  /* 0x000000000004a947 */ /* 0x000fea0003800000 */
[----:B------:R0:W5:Y:S02]  /*56c0*/  LDG.E.LTC128B R177, desc[UR36][R4.64+0xa4] ;  /* 0x0000a42404b17981 */ /* 0x000164000c1e1920 */
.L_x_199:
[----:B------:R-:W-:Y:S05]  /*56d0*/  BSYNC B1 ;  /* 0x0000000000017941 */ /* 0x000fea0003800000 */
.L_x_198:
[----:B-----5:R-:W-:Y:S01]  /*56e0*/  FMUL R12, R177, R156 ;  /* 0x0000009cb10c7220 */ /* 0x020fe20000400000 */
[----:B------:R-:W-:Y:S01]  /*56f0*/  ISETP.GT.AND P3, PT, R0, 0x28, P1 ;  /* 0x000000280000780c */ /* 0x000fe20000f64270 */
[----:B------:R-:W-:Y:S02]  /*5700*/  BSSY B1, `(.L_x_200) ;  /* 0x0000005000017945 */ /* 0x000fe40003800000 */
[----:B------:R-:W-:-:S05]  /*5710*/  FFMA R45, R45, R155, R12 ;  /* 0x0000009b2d2d7223 */ /* 0x000fca000000000c */
[----:B------:R0:W-:Y:S05]  /*5720*/  @P2 STG.E desc[UR36][R6.64+0xa4], R45 ;  /* 0x0000a42d06002986 */ /* 0x0001ea000c101924 */
[----:B------:R-:W-:Y:S05]  /*5730*/  @!P3 BRA `(.L_x_201) ;  /* 0x000000000004b947 */ /* 0x000fea0003800000 */
[----:B------:R0:W5:Y:S02]  /*5740*/  LDG.E.LTC128B R177, desc[UR36][R10.64+0xa0] ;  /* 0x0000a0240ab17981 */ /* 0x000164000c1e1920 */
.L_x_201:
[----:B------:R-:W-:Y:S05]  /*5750*/  BSYNC B1 ;  /* 0x0000000000017941 */ /* 0x000fea0003800000 */
.L_x_200:
[----:B0----5:R-:W-:Y:S01]  /*5760*/  FMUL R3, R177, R156 ;  /* 0x0000009cb1037220 */ /* 0x021fe20000400000 */
[----:B------:R-:W-:Y:S01]  /*5770*/  ISETP.GT.AND P2, PT, R0, 0x29, P1 ;  /* 0x000000290000780c */ /* 0x000fe20000f44270 */
[----:B------:R-:W-:Y:S02]  /*5780*/  BSSY B1, `(.L_x_202) ;  /* 0x0000005000017945 */ /* 0x000fe40003800000 */
[----:B------:R-:W-:-:S05]  /*5790*/  FFMA R3, R46, R155, R3 ;  /* 0x0000009b2e037223 */ /* 0x000fca0000000003 */
[----:B------:R0:W-:Y:S05]  /*57a0*/  @P3 STG.E desc[UR36][R8.64+0xa0], R3 ;  /* 0x0000a00308003986 */ /* 0x0001ea000c101924 */
[----:B------:R-:W-:Y:S05]  /*57b0*/  @!P2 BRA `(.L_x_203) ;  /* 0x000000000004a947 */ /* 0x000fea0003800000 */
[----:B------:R0:W5:Y:S02]  /*57c0*/  LDG.E.LTC128B R177, desc[UR36][R10.64+0xa4] ;  /* 0x0000a4240ab17981 */ /* 0x000164000c1e1920 */
.L_x_203:
[----:B------:R-:W-:Y:S05]  /*57d0*/  BSYNC B1 ;  /* 0x0000000000017941 */ /* 0x000fea0003800000 */
.L_x_202:
[----:B-----5:R-:W-:Y:S01]  /*57e0*/  FMUL R12, R177, R156 ;  /* 0x0000009cb10c7220 */ /* 0x020fe20000400000 */
[----:B------:R-:W-:Y:S01]  /*57f0*/  ISETP.GT.AND P3, PT, R0, 0x30, P0 ;  /* 0x000000300000780c */ /* 0x000fe20000764270 */
[----:B------:R-:W-:Y:S02]  /*5800*/  BSSY B1, `(.L_x_204) ;  /* 0x0000005000017945 */ /* 0x000fe40003800000 */
[----:B------:R-:W-:-:S05]  /*5810*/  FFMA R47, R47, R155, R12 ;  /* 0x0000009b2f2f7223 */ /* 0x000fca000000000c */
[----:B------:R0:W-:Y:S05]  /*5820*/  @P2 STG.E desc[UR36][R8.64+0xa4], R47 ;  /* 0x0000a42f08002986 */ /* 0x0001ea000c101924 */
[----:B------:R-:W-:Y:S05]  /*5830*/  @!P3 BRA `(.L_x_205) ;  /* 0x000000000004b947 */ /* 0x000fea0003800000 */
[----:B------:R0:W5:Y:S02]  /*5840*/  LDG.E.LTC128B R177, desc[UR36][R4.64+0xc0] ;  /* 0x0000c02404b17981 */ /* 0x000164000c1e1920 */
.L_x_205:
[----:B------:R-:W-:Y:S05]  /*5850*/  BSYNC B1 ;  /* 0x0000000000017941 */ /* 0x000fea0003800000 */
.L_x_204:
[----:B0----5:R-:W-:Y:S01]  /*5860*/  FMUL R3, R177, R156 ;  /* 0x0000009cb1037220 */ /* 0x021fe20000400000 */
[----:B------:R-:W-:Y:S01]  /*5870*/  ISETP.GT.AND P2, PT, R0, 0x31, P0 ;  /* 0x000000310000780c */ /* 0x000fe20000744270 */
[----:B------:R-:W-:Y:S02]  /*5880*/  BSSY B1, `(.L_x_206) ;  /* 0x0000005000017945 */ /* 0x000fe40003800000 */
[----:B------:R-:W-:-:S05]  /*5890*/  FFMA R3, R48, R155, R3 ;  /* 0x0000009b30037223 */ /* 0x000fca0000000003 */
[----:B------:R0:W-:Y:S05]  /*58a0*/  @P3 STG.E desc[UR36][R6.64+0xc0], R3 ;  /* 0x0000c00306003986 */ /* 0x0001ea000c101924 */
[----:B------:R-:W-:Y:S05]  /*58b0*/  @!P2 BRA `(.L_x_207) ;  /* 0x000000000004a947 */ /* 0x000fea0003800000 */
[----:B------:R0:W5:Y:S02]  /*58c0*/  LDG.E.LTC128B R177, desc[UR36][R4.64+0xc4] ;  /* 0x0000c42404b17981 */ /* 0x000164000c1e1920 */
.L_x_207:
[----:B------:R-:W-:Y:S05]  /*58d0*/  BSYNC B1 ;  /* 0x0000000000017941 */ /* 0x000fea0003800000 */
.L_x_206:
[----:B-----5:R-:W-:Y:S01]  /*58e0*/  FMUL R12, R177, R156 ;  /* 0x0000009cb10c7220 */ /* 0x020fe20000400000 */
[----:B------:R-:W-:Y:S01]  /*58f0*/  ISETP.GT.AND P3, PT, R0, 0x30, P1 ;  /* 0x000000300000780c */ /* 0x000fe20000f64270 */
[----:B------:R-:W-:Y:S02]  /*5900*/  BSSY B1, `(.L_x_208) ;  /* 0x0000005000017945 */ /* 0x000fe40003800000 */
[----:B------:R-:W-:-:S05]  /*5910*/  FFMA R49, R49, R155, R12 ;  /* 0x0000009b31317223 */ /* 0x000fca000000000c */
[----:B------:R0:W-:Y:S05]  /*5920*/  @P2 STG.E desc[UR36][R6.64+0xc4], R49 ;  /* 0x0000c43106002986 */ /* 0x0001ea000c101924 */
[----:B------:R-:W-:Y:S05]  /*5930*/  @!P3 BRA `(.L_x_209) ;  /* 0x000000000004b947 */ /* 0x000fea0003800000 */
[----:B------:R0:W5:Y:S02]  /*5940*/  LDG.E.LTC128B R177, desc[UR36][R10.64+0xc0] ;  /* 0x0000c0240ab17981 */ /* 0x000164000c1e1920 */
.L_x_209:
[----:B------:R-:W-:Y:S05]  /*5950*/  BSYNC B1 ;  /* 0x0000000000017941 */ /* 0x000fea0003800000 */
.L_x_208:
[----:B0----5:R-:W-:Y:S01]  /*5960*/  FMUL R3, R177, R156 ;  /* 0x0000009cb1037220 */ /* 0x021fe20000400000 */
[----:B------:R-:W-:Y:S01]  /*5970*/  ISETP.GT.AND P2, PT, R0, 0x31, P1 ;  /* 0x000000310000780c */ /* 0x000fe20000f44270 */
[----:B------:R-:W-:Y:S02]  /*5980*/  BSSY B1, `(.L_x_210) ;  /* 0x0000005000017945 */ /* 0x000fe40003800000 */
[----:B------:R-:W-:-:S05]  /*5990*/  FFMA R3, R50, R155, R3 ;  /* 0x0000009b32037223 */ /* 0x000fca0000000003 */
[----:B------:R0:W-:Y:S05]  /*59a0*/  @P3 STG.E desc[UR36][R8.64+0xc0], R3 ;  /* 0x0000c00308003986 */ /* 0x0001ea000c101924 */
[----:B------:R-:W-:Y:S05]  /*59b0*/  @!P2 BRA `(.L_x_211) ;  /* 0x000000000004a947 */ /* 0x000fea0003800000 */
[----:B------:R0:W5:Y:S02]  /*59c0*/  LDG.E.LTC128B R177, desc[UR36][R10.64+0xc4] ;  /* 0x0000c4240ab17981 */ /* 0x000164000c1e1920 */
.L_x_211:
[----:B------:R-:W-:Y:S05]  /*59d0*/  BSYNC B1 ;  /* 0x0000000000017941 */ /* 0x000fea0003800000 */
.L_x_210:
[----:B-----5:R-:W-:Y:S01]  /*59e0*/  FMUL R12, R177, R156 ;  /* 0x0000009cb10c7220 */ /* 0x020fe20000400000 */
[----:B------:R-:W-:Y:S01]  /*59f0*/  ISETP.GT.AND P3, PT, R0, 0x38, P0 ;  /* 0x000000380000780c */ /* 0x000fe20000764270 */
[----:B------:R-:W-:Y:S02]  /*5a00*/  BSSY B1, `(.L_x_212) ;  /* 0x0000005000017945 */ /* 0x000fe40003800000 */
[----:B------:R-:W-:-:S05]  /*5a10*/  FFMA R51, R51, R155, R12 ;  /* 0x0000009b33337223 */ /* 0x000fca000000000c */
[----:B------:R0:W-:Y:S05]  /*5a20*/  @P2 STG.E desc[UR36][R8.64+0xc4], R51 ;  /* 0x0000c43308002986 */ /* 0x0001ea000c101924 */
[----:B------:R-:W-:Y:S05]  /*5a30*/  @!P3 BRA `(.L_x_213) ;  /* 0x000000000004b947 */ /* 0x000fea0003800000 */
[----:B------:R0:W5:Y:S02]  /*5a40*/  LDG.E.LTC128B R177, desc[UR36][R4.64+0xe0] ;  /* 0x0000e02404b17981 */ /* 0x000164000c1e1920 */
.L_x_213:
[----:B------:R-:W-:Y:S05]  /*5a50*/  BSYNC B1 ;  /* 0x0000000000017941 */ /* 0x000fea0003800000 */
.L_x_212:
[----:B0----5:R-:W-:Y:S01]  /*5a60*/  FMUL R3, R177, R156 ;  /* 0x0000009cb1037220 */ /* 0x021fe20000400000 */
[----:B------:R-:W-:Y:S01]  /*5a70*/  ISETP.GT.AND P2, PT, R0, 0x39, P0 ;  /* 0x000000390000780c */ /* 0x000fe20000744270 */
[----:B------:R-:W-:Y:S02]  /*5a80*/  BSSY B1, `(.L_x_214) ;  /* 0x0000005000017945 */ /* 0x000fe40003800000 */
[----:B------:R-:W-:-:S05]  /*5a90*/  FFMA R3, R52, R155, R3 ;  /* 0x0000009b34037223 */ /* 0x000fca0000000003 */
[----:B------:R0:W-:Y:S05]  /*5aa0*/  @P3 STG.E desc[UR36][R6.64+0xe0], R3 ;  /* 0x0000e00306003986 */ /* 0x0001ea000c101924 */
[----:B------:R-:W-:Y:S05]  /*5ab0*/  @!P2 BRA `(.L_x_215) ;  /* 0x000000000004a947 */ /* 0x000fea0003800000 */
[----:B------:R0:W5:Y:S02]  /*5ac0*/  LDG.E.LTC128B R177, desc[UR36][R4.64+0xe4] ;  /* 0x0000e42404b17981 */ /* 0x000164000c1e1920 */
.L_x_215:
[----:B------:R-:W-:Y:S05]  /*5ad0*/  BSYNC B1 ;  /* 0x0000000000017941 */ /* 0x000fea0003800000 */
.L_x_214:
[----:B-----5:R-:W-:Y:S01]  /*5ae0*/  FMUL R12, R177, R156 ;  /* 0x0000009cb10c7220 */ /* 0x020fe20000400000 */
[----:B------:R-:W-:Y:S01]  /*5af0*/  ISETP.GT.AND P3, PT, R0, 0x38, P1 ;  /* 0x000000380000780c */ /* 0x000fe20000f64270 */
[----:B------:R-:W-:Y:S02]  /*5b00*/  BSSY B1, `(.L_x_216) ;  /* 0x0000005000017945 */ /* 0x000fe40003800000 */
[----:B------:R-:W-:-:S05]  /*5b10*/  FFMA R53, R53, R155, R12 ;  /* 0x0000009b35357223 */ /* 0x000fca000000000c */
[----:B------:R0:W-:Y:S05]  /*5b20*/  @P2 STG.E desc[UR36][R6.64+0xe4], R53 ;  /* 0x0000e43506002986 */ /* 0x0001ea000c101924 */
[----:B------:R-:W-:Y:S05]  /*5b30*/  @!P3 BRA `(.L_x_217) ;  /* 0x000000000004b947 */ /* 0x000fea0003800000 */
[----:B------:R0:W5:Y:S02]  /*5b40*/  LDG.E.LTC128B R177, desc[UR36][R10.64+0xe0] ;  /* 0x0000e0240ab17981 */ /* 0x000164000c1e1920 */
.L_x_217:
[----:B------:R-:W-:Y:S05]  /*5b50*/  BSYNC B1 ;  /* 0x0000000000017941 */ /* 0x000fea0003800000 */
.L_x_216:
[----:B0----5:R-:W-:Y:S01]  /*5b60*/  FMUL R3, R177, R156 ;  /* 0x0000009cb1037220 */ /* 0x021fe20000400000 */
[----:B------:R-:W-:Y:S01]  /*5b70*/  ISETP.GT.AND P2, PT, R0, 0x39, P1 ;  /* 0x000000390000780c */ /* 0x000fe20000f44270 */
[----:B------:R-:W-:Y:S02]  /*5b80*/  BSSY B1, `(.L_x_218) ;  /* 0x0000005000017945 */ /* 0x000fe40003800000 */
[----:B------:R-:W-:-:S05]  /*5b90*/  FFMA R3, R54, R155, R3 ;  /* 0x0000009b36037223 */ /* 0x000fca0000000003 */
[----:B------:R0:W-:Y:S05]  /*5ba0*/  @P3 STG.E desc[UR36][R8.64+0xe0], R3 ;  /* 0x0000e00308003986 */ /* 0x0001ea000c101924 */
[----:B------:R-:W-:Y:S05]  /*5bb0*/  @!P2 BRA `(.L_x_219) ;  /* 0x000000000004a947 */ /* 0x000fea0003800000 */
[----:B------:R0:W5:Y:S02]  /*5bc0*/  LDG.E.LTC128B R177, desc[UR36][R10.64+0xe4] ;  /* 0x0000e4240ab17981 */ /* 0x000164000c1e1920 */
.L_x_219:
[----:B------:R-:W-:Y:S05]  /*5bd0*/  BSYNC B1 ;  /* 0x0000000000017941 */ /* 0x000fea0003800000 */
.L_x_218:
[----:B-----5:R-:W-:Y:S01]  /*5be0*/  FMUL R12, R177, R156 ;  /* 0x0000009cb10c7220 */ /* 0x020fe20000400000 */
[----:B------:R-:W-:Y:S01]  /*5bf0*/  ISETP.GT.AND P3, PT, R0, 0x40, P0 ;  /* 0x000000400000780c */ /* 0x000fe20000764270 */
[----:B------:R-:W-:Y:S02]  /*5c00*/  BSSY B1, `(.L_x_220) ;  /* 0x0000005000017945 */ /* 0x000fe40003800000 */
[----:B------:R-:W-:-:S05]  /*5c10*/  FFMA R55, R55, R155, R12 ;  /* 0x0000009b37377223 */ /* 0x000fca000000000c */
[----:B------:R0:W-:Y:S05]  /*5c20*/  @P2 STG.E desc[UR36][R8.64+0xe4], R55 ;  /* 0x0000e43708002986 */ /* 0x0001ea000c101924 */
[----:B------:R-:W-:Y:S05]  /*5c30*/  @!P3 BRA `(.L_x_221) ;  /* 0x000000000004b947 */ /* 0x000fea0003800000 */
[----:B------:R0:W5:Y:S02]  /*5c40*/  LDG.E.LTC128B R177, desc[UR36][R4.64+0x100] ;  /* 0x0001002404b17981 */ /* 0x000164000c1e1920 */
.L_x_221:
[----:B------:R-:W-:Y:S05]  /*5c50*/  BSYNC B1 ;  /* 0x0000000000017941 */ /* 0x000fea0003800000 */
.L_x_220:
[----:B0----5:R-:W-:Y:S01]  /*5c60*/  FMUL R3, R177, R156 ;  /* 0x0000009cb1037220 */ /* 0x021fe20000400000 */
[----:B------:R-:W-:Y:S01]  /*5c70*/  ISETP.GT.AND P2, PT, R0, 0x41, P0 ;  /* 0x000000410000780c */ /* 0x000fe20000744270 */
[----:B------:R-:W-:Y:S02]  /*5c80*/  BSSY B1, `(.L_x_222) ;  /* 0x0000005000017945 */ /* 0x000fe40003800000 */
[----:B------:R-:W-:-:S05]  /*5c90*/  FFMA R3, R56, R155, R3 ;  /* 0x0000009b38037223 */ /* 0x000fca0000000003 */
[----:B------:R0:W-:Y:S05]  /*5ca0*/  @P3 STG.E desc[UR36][R6.64+0x100], R3 ;  /* 0x0001000306003986 */ /* 0x0001ea000c101924 */
[----:B------:R-:W-:Y:S05]  /*5cb0*/  @!P2 BRA `(.L_x_223) ;  /* 0x000000000004a947 */ /* 0x000fea0003800000 */
[----:B------:R0:W5:Y:S02]  /*5cc0*/  LDG.E.LTC128B R177, desc[UR36][R4.64+0x104] ;  /* 0x0001042404b17981 */ /* 0x000164000c1e1920 */
.L_x_223:
[----:B------:R-:W-:Y:S05]  /*5cd0*/  BSYNC B1 ;  /* 0x0000000000017941 */ /* 0x000fea0003800000 */
.L_x_222:
[----:B-----5:R-:W-:Y:S01]  /*5ce0*/  FMUL R12, R177, R156 ;  /* 0x0000009cb10c7220 */ /* 0x020fe20000400000 */
[----:B------:R-:W-:Y:S01]  /*5cf0*/  ISETP.GT.AND P3, PT, R0, 0x40, P1 ;  /* 0x000000400000780c */ /* 0x000fe20000f64270 */
[----:B------:R-:W-:Y:S02]  /*5d00*/  BSSY B1, `(.L_x_224) ;  /* 0x0000005000017945 */ /* 0x000fe40003800000 */
[----:B------:R-:W-:-:S05]  /*5d10*/  FFMA R57, R57, R155, R12 ;  /* 0x0000009b39397223 */ /* 0x000fca000000000c */
[----:B------:R0:W-:Y:S05]  /*5d20*/  @P2 STG.E desc[UR36][R6.64+0x104], R57 ;  /* 0x0001043906002986 */ /* 0x0001ea000c101924 */
[----:B------:R-:W-:Y:S05]  /*5d30*/  @!P3 BRA `(.L_x_225) ;  /* 0x000000000004b947 */ /* 0x000fea0003800000 */
[----:B------:R0:W5:Y:S02]  /*5d40*/  LDG.E.LTC128B R177, desc[UR36][R10.64+0x100] ;  /* 0x000100240ab17981 */ /* 0x000164000c1e1920 */
.L_x_225:
[----:B------:R-:W-:Y:S05]  /*5d50*/  BSYNC B1 ;  /* 0x0000000000017941 */ /* 0x000fea0003800000 */
.L_x_224:
[----:B0----5:R-:W-:Y:S01]  /*5d60*/  FMUL R3, R177, R156 ;  /* 0x0000009cb1037220 */ /* 0x021fe20000400000 */
[----:B------:R-:W-:Y:S01]  /*5d70*/  ISETP.GT.AND P2, PT, R0, 0x41, P1 ;  /* 0x000000410000780c */ /* 0x000fe20000f44270 */
[----:B------:R-:W-:Y:S02]  /*5d80*/  BSSY B1, `(.L_x_226) ;  /* 0x0000005000017945 */ /* 0x000fe40003800000 */
[----:B------:R-:W-:-:S05]  /*5d90*/  FFMA R3, R58, R155, R3 ;  /* 0x0000009b3a037223 */ /* 0x000fca0000000003 */
[----:B------:R0:W-:Y:S05]  /*5da0*/  @P3 STG.E desc[UR36][R8.64+0x100], R3 ;  /* 0x0001000308003986 */ /* 0x0001ea000c101924 */
[----:B------:R-:W-:Y:S05]  /*5db0*/  @!P2 BRA `(.L_x_227) ;  /* 0x000000000004a947 */ /* 0x000fea0003800000 */
[----:B------:R0:W5:Y:S02]  /*5dc0*/  LDG.E.LTC128B R177, desc[UR36][R10.64+0x104] ;  /* 0x000104240ab17981 */ /* 0x000164000c1e1920 */
.L_x_227:
[----:B------:R-:W-:Y:S05]  /*5dd0*/  BSYNC B1 ;  /* 0x0000000000017941 */ /* 0x000fea0003800000 */
.L_x_226:
[----:B-----5:R-:W-:Y:S01]  /*5de0*/  FMUL R12, R177, R156 ;  /* 0x0000009cb10c7220 */ /* 0x020fe20000400000 */
[----:B------:R-:W-:Y:S01]  /*5df0*/  ISETP.GT.AND P3, PT, R0, 0x48, P0 ;  /* 0x000000480000780c */ /* 0x000fe20000764270 */
[----:B------:R-:W-:Y:S02]  /*5e00*/  BSSY B1, `(.L_x_228) ;  /* 0x0000005000017945 */ /* 0x000fe40003800000 */
[----:B------:R-:W-:-:S05]  /*5e10*/  FFMA R59, R59, R155, R12 ;  /* 0x0000009b3b3b7223 */ /* 0x000fca000000000c */
[----:B------:R0:W-:Y:S05]  /*5e20*/  @P2 STG.E desc[UR36][R8.64+0x104], R59 ;  /* 0x0001043b08002986 */ /* 0x0001ea000c101924 */
[----:B------:R-:W-:Y:S05]  /*5e30*/  @!P3 BRA `(.L_x_229) ;  /* 0x000000000004b947 */ /* 0x000fea0003800000 */
[----:B------:R0:W5:Y:S02]  /*5e40*/  LDG.E.LTC128B R177, desc[UR36][R4.64+0x120] ;  /* 0x0001202404b17981 */ /* 0x000164000c1e1920 */
.L_x_229:
[----:B------:R-:W-:Y:S05]  /*5e50*/  BSYNC B1 ;  /* 0x0000000000017941 */ /* 0x000fea0003800000 */
.L_x_228:
[----:B0----5:R-:W-:Y:S01]  /*5e60*/  FMUL R3, R177, R156 ;  /* 0x0000009cb1037220 */ /* 0x021fe20000400000 */
[----:B------:R-:W-:Y:S01]  /*5e70*/  ISETP.GT.AND P2, PT, R0, 0x49, P0 ;  /* 0x000000490000780c */ /* 0x000fe20000744270 */
[----:B------:R-:W-:Y:S02]  /*5e80*/  BSSY B1, `(.L_x_230) ;  /* 0x0000005000017945 */ /* 0x000fe40003800000 */
[----:B------:R-:W-:-:S05]  /*5e90*/  FFMA R3, R60, R155, R3 ;  /* 0x0000009b3c037223 */ /* 0x000fca0000000003 */
[----:B------:R0:W-:Y:S05]  /*5ea0*/  @P3 STG.E desc[UR36][R6.64+0x120], R3 ;  /* 0x0001200306003986 */ /* 0x0001ea000c101924 */
[----:B------:R-:W-:Y:S05]  /*5eb0*/  @!P2 BRA `(.L_x_231) ;  /* 0x000000000004a947 */ /* 0x000fea0003800000 */
[----:B------:R0:W5:Y:S02]  /*5ec0*/  LDG.E.LTC128B R177, desc[UR36][R4.64+0x124] ;  /* 0x0001242404b17981 */ /* 0x000164000c1e1920 */
.L_x_231:
[----:B------:R-:W-:Y:S05]  /*5ed0*/  BSYNC B1 ;  /* 0x0000000000017941 */ /* 0x000fea0003800000 */
.L_x_230:
[----:B-----5:R-:W-:Y:S01]  /*5ee0*/  FMUL R12, R177, R156 ;  /* 0x0000009cb10c7220 */ /* 0x020fe20000400000 */
[----:B------:R-:W-:Y:S01]  /*5ef0*/  ISETP.GT.AND P3, PT, R0, 0x48, P1 ;  /* 0x000000480000780c */ /* 0x000fe20000f64270 */
[----:B------:R-:W-:Y:S02]  /*5f00*/  BSSY B1, `(.L_x_232) ;  /* 0x0000005000017945 */ /* 0x000fe40003800000 */
[----:B------:R-:W-:-:S05]  /*5f10*/  FFMA R61, R61, R155, R12 ;  /* 0x0000009b3d3d7223 */ /* 0x000fca000000000c */
[----:B------:R0:W-:Y:S05]  /*5f20*/  @P2 STG.E desc[UR36][R6.64+0x124], R61 ;  /* 0x0001243d06002986 */ /* 0x0001ea000c101924 */
[----:B------:R-:W-:Y:S05]  /*5f30*/  @!P3 BRA `(.L_x_233) ;  /* 0x000000000004b947 */ /* 0x000fea0003800000 */
[----:B------:R0:W5:Y:S02]  /*5f40*/  LDG.E.LTC128B R177, desc[UR36][R10.64+0x120] ;  /* 0x000120240ab17981 */ /* 0x000164000c1e1920 */
.L_x_233:
[----:B------:R-:W-:Y:S05]  /*5f50*/  BSYNC B1 ;  /* 0x0000000000017941 */ /* 0x000fea0003800000 */
.L_x_232:
[----:B0----5:R-:W-:Y:S01]  /*5f60*/  FMUL R3, R177, R156 ;  /* 0x0000009cb1037220 */ /* 0x021fe20000400000 */
[----:B------:R-:W-:Y:S01]  /*5f70*/  ISETP.GT.AND P2, PT, R0, 0x49, P1 ;  /* 0x000000490000780c */ /* 0x000fe20000f44270 */
[----:B------:R-:W-:Y:S02]  /*5f80*/  BSSY B1, `(.L_x_234) ;  /* 0x0000005000017945 */ /* 0x000fe40003800000 */
[----:B------:R-:W-:-:S05]  /*5f90*/  FFMA R3, R62, R155, R3 ;  /* 0x0000009b3e037223 */ /* 0x000fca0000000003 */
[----:B------:R0:W-:Y:S05]  /*5fa0*/  @P3 STG.E desc[UR36][R8.64+0x120], R3 ;  /* 0x0001200308003986 */ /* 0x0001ea000c101924 */
[----:B------:R-:W-:Y:S05]  /*5fb0*/  @!P2 BRA `(.L_x_235) ;  /* 0x000000000004a947 */ /* 0x000fea0003800000 */
[----:B------:R0:W5:Y:S02]  /*5fc0*/  LDG.E.LTC128B R177, desc[UR36][R10.64+0x124] ;  /* 0x000124240ab17981 */ /* 0x000164000c1e1920 */
.L_x_235:
[----:B------:R-:W-:Y:S05]  /*5fd0*/  BSYNC B1 ;  /* 0x0000000000017941 */ /* 0x000fea0003800000 */
.L_x_234:
[----:B-----5:R-:W-:Y:S01]  /*5fe0*/  FMUL R12, R177, R156 ;  /* 0x0000009cb10c7220 */ /* 0x020fe20000400000 */
[----:B------:R-:W-:Y:S01]  /*5ff0*/  ISETP.GT.AND P3, PT, R0, 0x50, P0 ;  /* 0x000000500000780c */ /* 0x000fe20000764270 */
[----:B------:R-:W-:Y:S02]  /*6000*/  BSSY B1, `(.L_x_236) ;  /* 0x0000005000017945 */ /* 0x000fe40003800000 */
[----:B------:R-:W-:-:S05]  /*6010*/  FFMA R63, R63, R155, R12 ;  /* 0x0000009b3f3f7223 */ /* 0x000fca000000000c */
[----:B------:R0:W-:Y:S05]  /*6020*/  @P2 STG.E desc[UR36][R8.64+0x124], R63 ;  /* 0x0001243f08002986 */ /* 0x0001ea000c101924 */
[----:B------:R-:W-:Y:S05]  /*6030*/  @!P3 BRA `(.L_x_237) ;  /* 0x000000000004b947 */ /* 0x000fea0003800000 */
[----:B------:R0:W5:Y:S02]  /*6040*/  LDG.E.LTC128B R177, desc[UR36][R4.64+0x140] ;  /* 0x0001402404b17981 */ /* 0x000164000c1e1920 */
.L_x_237:
[----:B------:R-:W-:Y:S05]  /*6050*/  BSYNC B1 ;  /* 0x0000000000017941 */ /* 0x000fea0003800000 */
.L_x_236:
[----:B0----5:R-:W-:Y:S01]  /*6060*/  FMUL R3, R177, R156 ;  /* 0x0000009cb1037220 */ /* 0x021fe20000400000 */
[----:B------:R-:W-:Y:S01]  /*6070*/  ISETP.GT.AND P2, PT, R0, 0x51, P0 ;  /* 0x000000510000780c */ /* 0x000fe20000744270 */
[----:B------:R-:W-:Y:S02]  /*6080*/  BSSY B1, `(.L_x_238) ;  /* 0x0000005000017945 */ /* 0x000fe40003800000 */
[----:B------:R-:W-:-:S05]  /*6090*/  FFMA R3, R64, R155, R3 ;  /* 0x0000009b40037223 */ /* 0x000fca0000000003 */
[----:B------:R0:W-:Y:S05]  /*60a0*/  @P3 STG.E desc[UR36][R6.64+0x140], R3 ;  /* 0x0001400306003986 */ /* 0x0001ea000c101924 */
[----:B------:R-:W-:Y:S05]  /*60b0*/  @!P2 BRA `(.L_x_239) ;  /* 0x000000000004a947 */ /* 0x000fea0003800000 */
[----:B------:R0:W5:Y:S02]  /*60c0*/  LDG.E.LTC128B R177, desc[UR36][R4.64+0x144] ;  /* 0x0001442404b17981 */ /* 0x000164000c1e1920 */
.L_x_239:
[----:B------:R-:W-:Y:S05]  /*60d0*/  BSYNC B1 ;  /* 0x0000000000017941 */ /* 0x000fea0003800000 */
.L_x_238:
[----:B-----5:R-:W-:Y:S01]  /*60e0*/  FMUL R12, R177, R156 ;  /* 0x0000009cb10c7220 */ /* 0x020fe20000400000 */
[----:B------:R-:W-:Y:S01]  /*60f0*/  ISETP.GT.AND P3, PT, R0, 0x50, P1 ;  /* 0x000000500000780c */ /* 0x000fe20000f64270 */
[----:B------:R-:W-:Y:S02]  /*6100*/  BSSY B1, `(.L_x_240) ;  /* 0x0000005000017945 */ /* 0x000fe40003800000 */
[----:B------:R-:W-:-:S05]  /*6110*/  FFMA R65, R65, R155, R12 ;  /* 0x0000009b41417223 */ /* 0x000fca000000000c */
[----:B------:R0:W-:Y:S05]  /*6120*/  @P2 STG.E desc[UR36][R6.64+0x144], R65 ;  /* 0x0001444106002986 */ /* 0x0001ea000c101924 */
[----:B------:R-:W-:Y:S05]  /*6130*/  @!P3 BRA `(.L_x_241) ;  /* 0x000000000004b947 */ /* 0x000fea0003800000 */
[----:B------:R0:W5:Y:S02]  /*6140*/  LDG.E.LTC128B R177, desc[UR36][R10.64+0x140] ;  /* 0x000140240ab17981 */ /* 0x000164000c1e1920 */
.L_x_241:
[----:B------:R-:W-:Y:S05]  /*6150*/  BSYNC B1 ;  /* 0x0000000000017941 */ /* 0x000fea0003800000 */
.L_x_240:
[----:B0----5:R-:W-:Y:S01]  /*6160*/  FMUL R3, R177, R156 ;  /* 0x0000009cb1037220 */ /* 0x021fe20000400000 */
[----:B------:R-:W-:Y:S01]  /*6170*/  ISETP.GT.AND P2, PT, R0, 0x51, P1 ;  /* 0x000000510000780c */ /* 0x000fe20000f44270 */
[----:B------:R-:W-:Y:S02]  /*6180*/  BSSY B1, `(.L_x_242) ;  /* 0x0000005000017945 */ /* 0x000fe40003800000 */
[----:B------:R-:W-:-:S05]  /*6190*/  FFMA R3, R66, R155, R3 ;  /* 0x0000009b42037223 */ /* 0x000fca0000000003 */
[----:B------:R0:W-:Y:S05]  /*61a0*/  @P3 STG.E desc[UR36][R8.64+0x140], R3 ;  /* 0x0001400308003986 */ /* 0x0001ea000c101924 */
[----:B------:R-:W-:Y:S05]  /*61b0*/  @!P2 BRA `(.L_x_243) ;  /* 0x000000000004a947 */ /* 0x000fea0003800000 */
[----:B------:R0:W5:Y:S02]  /*61c0*/  LDG.E.LTC128B R177, desc[UR36][R10.64+0x144] ;  /* 0x000144240ab17981 */ /* 0x000164000c1e1920 */
.L_x_243:
[----:B------:R-:W-:Y:S05]  /*61d0*/  BSYNC B1 ;  /* 0x0000000000017941 */ /* 0x000fea0003800000 */
.L_x_242:
[----:B-----5:R-:W-:Y:S01]  /*61e0*/  FMUL R12, R177, R156 ;  /* 0x0000009cb10c7220 */ /* 0x020fe20000400000 */
[----:B------:R-:W-:Y:S01]  /*61f0*/  ISETP.GT.AND P3, PT, R0, 0x58, P0 ;  /* 0x000000580000780c */ /* 0x000fe20000764270 */
[----:B------:R-:W-:Y:S02]  /*6200*/  BSSY B1, `(.L_x_244) ;  /* 0x0000005000017945 */ /* 0x000fe40003800000 */
[----:B------:R-:W-:-:S05]  /*6210*/  FFMA R67, R67, R155, R12 ;  /* 0x0000009b43437223 */ /* 0x000fca000000000c */
[----:B------:R0:W-:Y:S05]  /*6220*/  @P2 STG.E desc[UR36][R8.64+0x144], R67 ;  /* 0x0001444308002986 */ /* 0x0001ea000c101924 */
[----:B------:R-:W-:Y:S05]  /*6230*/  @!P3 BRA `(.L_x_245) ;  /* 0x000000000004b947 */ /* 0x000fea0003800000 */
[----:B------:R0:W5:Y:S02]  /*6240*/  LDG.E.LTC128B R177, desc[UR36][R4.64+0x160] ;  /* 0x0001602404b17981 */ /* 0x000164000c1e1920 */
.L_x_245:
[----:B------:R-:W-:Y:S05]  /*6250*/  BSYNC B1 ;  /* 0x0000000000017941 */ /* 0x000fea0003800000 */
.L_x_244:
[----:B0----5:R-:W-:Y:S01]  /*6260*/  FMUL R3, R177, R156 ;  /* 0x0000009cb1037220 */ /* 0x021fe20000400000 */
[----:B------:R-:W-:Y:S01]  /*6270*/  ISETP.GT.AND P2, PT, R0, 0x59, P0 ;  /* 0x000000590000780c */ /* 0x000fe20000744270 */
[----:B------:R-:W-:Y:S02]  /*6280*/  BSSY B1, `(.L_x_246) ;  /* 0x0000005000017945 */ /* 0x000fe40003800000 */
[----:B------:R-:W-:-:S05]  /*6290*/  FFMA R3, R68, R155, R3 ;  /* 0x0000009b44037223 */ /* 0x000fca0000000003 */
[----:B------:R0:W-:Y:S05]  /*62a0*/  @P3 STG.E desc[UR36][R6.64+0x160], R3 ;  /* 0x0001600306003986 */ /* 0x0001ea000c101924 */
[----:B------:R-:W-:Y:S05]  /*62b0*/  @!P2 BRA `(.L_x_247) ;  /* 0x000000000004a947 */ /* 0x000fea0003800000 */
[----:B------:R0:W5:Y:S02]  /*62c0*/  LDG.E.LTC128B R177, desc[UR36][R4.64+0x164] ;  /* 0x0001642404b17981 */ /* 0x000164000c1e1920 */
.L_x_247:
[----:B------:R-:W-:Y:S05]  /*62d0*/  BSYNC B1 ;  /* 0x0000000000017941 */ /* 0x000fea0003800000 */
.L_x_246:
[----:B-----5:R-:W-:Y:S01]  /*62e0*/  FMUL R12, R177, R156 ;  /* 0x0000009cb10c7220 */ /* 0x020fe20000400000 */
[----:B------:R-:W-:Y:S01]  /*62f0*/  ISETP.GT.AND P3, PT, R0, 0x58, P1 ;  /* 0x000000580000780c */ /* 0x000fe20000f64270 */
[----:B------:R-:W-:Y:S02]  /*6300*/  BSSY B1, `(.L_x_248) ;  /* 0x0000005000017945 */ /* 0x000fe40003800000 */
[----:B------:R-:W-:-:S05]  /*6310*/  FFMA R69, R69, R155, R12 ;  /* 0x0000009b45457223 */ /* 0x000fca000000000c */
[----:B------:R0:W-:Y:S05]  /*6320*/  @P2 STG.E desc[UR36][R6.64+0x164], R69 ;  /* 0x0001644506002986 */ /* 0x0001ea000c101924 */
[----:B------:R-:W-:Y:S05]  /*6330*/  @!P3 BRA `(.L_x_249) ;  /* 0x000000000004b947 */ /* 0x000fea0003800000 */
[----:B------:R0:W5:Y:S02]  /*6340*/  LDG.E.LTC128B R177, desc[UR36][R10.64+0x160] ;  /* 0x000160240ab17981 */ /* 0x000164000c1e1920 */
.L_x_249:
[----:B------:R-:W-:Y:S05]  /*6350*/  BSYNC B1 ;  /* 0x0000000000017941 */ /* 0x000fea0003800000 */
.L_x_248:
[----:B0----5:R-:W-:Y:S01]  /*6360*/  FMUL R3, R177, R156 ;  /* 0x0000009cb1037220 */ /* 0x021fe20000400000 */
[----:B------:R-:W-:Y:S01]  /*6370*/  ISETP.GT.AND P2, PT, R0, 0x59, P1 ;  /* 0x000000590000780c */ /* 0x000fe20000f44270 */
[----:B------:R-:W-:Y:S02]  /*6380*/  BSSY B1, `(.L_x_250) ;  /* 0x0000005000017945 */ /* 0x000fe40003800000 */
[----:B------:R-:W-:-:S05]  /*6390*/  FFMA R3, R70, R155, R3 ;  /* 0x0000009b46037223 */ /* 0x000fca0000000003 */
[----:B------:R0:W-:Y:S05]  /*63a0*/  @P3 STG.E desc[UR36][R8.64+0x160], R3 ;  /* 0x0001600308003986 */ /* 0x0001ea000c101924 */
[----:B------:R-:W-:Y:S05]  /*63b0*/  @!P2 BRA `(.L_x_251) ;  /* 0x000000000004a947 */ /* 0x000fea0003800000 */
[----:B------:R0:W5:Y:S02]  /*63c0*/  LDG.E.LTC128B R177, desc[UR36][R10.64+0x164] ;  /* 0x000164240ab17981 */ /* 0x000164000c1e1920 */
.L_x_251:
[----:B------:R-:W-:Y:S05]  /*63d0*/  BSYNC B1 ;  /* 0x0000000000017941 */ /* 0x000fea0003800000 */
.L_x_250:
[----:B-----5:R-:W-:Y:S01]  /*63e0*/  FMUL R12, R177, R156 ;  /* 0x0000009cb10c7220 */ /* 0x020fe20000400000 */
[----:B------:R-:W-:Y:S01]  /*63f0*/  ISETP.GT.AND P3, PT, R0, 0x60, P0 ;  /* 0x000000600000780c */ /* 0x000fe20000764270 */
[----:B------:R-:W-:Y:S02]  /*6400*/  BSSY B1, `(.L_x_252) ;  /* 0x0000005000017945 */ /* 0x000fe40003800000 */
[----:B------:R-:W-:-:S05]  /*6410*/  FFMA R71, R71, R155, R12 ;  /* 0x0000009b47477223 */ /* 0x000fca000000000c */
[----:B------:R0:W-:Y:S05]  /*6420*/  @P2 STG.E desc[UR36][R8.64+0x164], R71 ;  /* 0x0001644708002986 */ /* 0x0001ea000c101924 */
[----:B------:R-:W-:Y:S05]  /*6430*/  @!P3 BRA `(.L_x_253) ;  /* 0x000000000004b947 */ /* 0x000fea0003800000 */
[----:B------:R0:W5:Y:S02]  /*6440*/  LDG.E.LTC128B R177, desc[UR36][R4.64+0x180] ;  /* 0x0001802404b17981 */ /* 0x000164000c1e1920 */
.L_x_253:
[----:B------:R-:W-:Y:S05]  /*6450*/  BSYNC B1 ;  /* 0x0000000000017941 */ /* 0x000fea0003800000 */
.L_x_252:
[----:B0----5:R-:W-:Y:S01]  /*6460*/  FMUL R3, R177, R156 ;  /* 0x0000009cb1037220 */ /* 0x021fe20000400000 */
[----:B------:R-:W-:Y:S01]  /*6470*/  ISETP.GT.AND P2, PT, R0, 0x61, P0 ;  /* 0x000000610000780c */ /* 0x000fe20000744270 */
[----:B------:R-:W-:Y:S02]  /*6480*/  BSSY B1, `(.L_x_254) ;  /* 0x0000005000017945 */ /* 0x000fe40003800000 */
[----:B------:R-:W-:-:S05]  /*6490*/  FFMA R3, R72, R155, R3 ;  /* 0x0000009b48037223 */ /* 0x000fca0000000003 */
[----:B------:R0:W-:Y:S05]  /*64a0*/  @P3 STG.E desc[UR36][R6.64+0x180], R3 ;  /* 0x0001800306003986 */ /* 0x0001ea000c101924 */
[----:B------:R-:W-:Y:S05]  /*64b0*/  @!P2 BRA `(.L_x_255) ;  /* 0x000000000004a947 */ /* 0x000fea0003800000 */
[----:B------:R0:W5:Y:S02]  /*64c0*/  LDG.E.LTC128B R177, desc[UR36][R4.64+0x184] ;  /* 0x0001842404b17981 */ /* 0x000164000c1e1920 */
.L_x_255:
[----:B------:R-:W-:Y:S05]  /*64d0*/  BSYNC B1 ;  /* 0x0000000000017941 */ /* 0x000fea0003800000 */
.L_x_254:
[----:B-----5:R-:W-:Y:S01]  /*64e0*/  FMUL R12, R177, R156 ;  /* 0x0000009cb10c7220 */ /* 0x020fe20000400000 */
[----:B------:R-:W-:Y:S01]  /*64f0*/  ISETP.GT.AND P3, PT, R0, 0x60, P1 ;  /* 0x000000600000780c */ /* 0x000fe20000f64270 */
[----:B------:R-:W-:Y:S02]  /*6500*/  BSSY B1, `(.L_x_256) ;  /* 0x0000005000017945 */ /* 0x000fe40003800000 */
[----:B------:R-:W-:-:S05]  /*6510*/  FFMA R73, R73, R155, R12 ;  /* 0x0000009b49497223 */ /* 0x000fca000000000c */
[----:B------:R0:W-:Y:S05]  /*6520*/  @P2 STG.E desc[UR36][R6.64+0x184], R73 ;  /* 0x0001844906002986 */ /* 0x0001ea000c101924 */
[----:B------:R-:W-:Y:S05]  /*6530*/  @!P3 BRA `(.L_x_257) ;  /* 0x000000000004b947 */ /* 0x000fea0003800000 */
[----:B------:R0:W5:Y:S02]  /*6540*/  LDG.E.LTC128B R177, desc[UR36][R10.64+0x180] ;  /* 0x000180240ab17981 */ /* 0x000164000c1e1920 */
.L_x_257:
[----:B------:R-:W-:Y:S05]  /*6550*/  BSYNC B1 ;  /* 0x0000000000017941 */ /* 0x000fea0003800000 */
.L_x_256:
[----:B0----5:R-:W-:Y:S01]  /*6560*/  FMUL R3, R177, R156 ;  /* 0x0000009cb1037220 */ /* 0x021fe20000400000 */
[----:B------:R-:W-:Y:S01]  /*6570*/  ISETP.GT.AND P2, PT, R0, 0x61, P1 ;  /* 0x000000610000780c */ /* 0x000fe20000f44270 */
[----:B------:R-:W-:Y:S02]  /*6580*/  BSSY B1, `(.L_x_258) ;  /* 0x0000005000017945 */ /* 0x000fe40003800000 */
[----:B------:R-:W-:-:S05]  /*6590*/  FFMA R3, R74, R155, R3 ;  /* 0x0000009b4a037223 */ /* 0x000fca0000000003 */
[----:B------:R0:W-:Y:S05]  /*65a0*/  @P3 STG.E desc[UR36][R8.64+0x180], R3 ;  /* 0x0001800308003986 */ /* 0x0001ea000c101924 */
[----:B------:R-:W-:Y:S05]  /*65b0*/  @!P2 BRA `(.L_x_259) ;  /* 0x000000000004a947 */ /* 0x000fea0003800000 */
[----:B------:R0:W5:Y:S02]  /*65c0*/  LDG.E.LTC128B R177, desc[UR36][R10.64+0x184] ;  /* 0x000184240ab17981 */ /* 0x000164000c1e1920 */
.L_x_259:
[----:B------:R-:W-:Y:S05]  /*65d0*/  BSYNC B1 ;  /* 0x0000000000017941 */ /* 0x000fea0003800000 */
.L_x_258:
[----:B-----5:R-:W-:Y:S01]  /*65e0*/  FMUL R12, R177, R156 ;  /* 0x0000009cb10c7220 */ /* 0x020fe20000400000 */
[----:B------:R-:W-:Y:S01]  /*65f0*/  ISETP.GT.AND P3, PT, R0, 0x68, P0 ;  /* 0x000000680000780c */ /* 0x000fe20000764270 */
[----:B------:R-:W-:Y:S02]  /*6600*/  BSSY B1, `(.L_x_260) ;  /* 0x0000005000017945 */ /* 0x000fe40003800000 */
[----:B------:R-:W-:-:S05]  /*6610*/  FFMA R75, R75, R155, R12 ;  /* 0x0000009b4b4b7223 */ /* 0x000fca000000000c */
[----:B------:R0:W-:Y:S05]  /*6620*/  @P2 STG.E desc[UR36][R8.64+0x184], R75 ;  /* 0x0001844b08002986 */ /* 0x0001ea000c101924 */
[----:B------:R-:W-:Y:S05]  /*6630*/  @!P3 BRA `(.L_x_261) ;  /* 0x000000000004b947 */ /* 0x000fea0003800000 */
[----:B------:R0:W5:Y:S02]  /*6640*/  LDG.E.LTC128B R177, desc[UR36][R4.64+0x1a0] ;  /* 0x0001a02404b17981 */ /* 0x000164000c1e1920 */
.L_x_261:
[----:B------:R-:W-:Y:S05]  /*6650*/  BSYNC B1 ;  /* 0x0000000000017941 */ /* 0x000fea0003800000 */
.L_x_260:
[----:B0----5:R-:W-:Y:S01]  /*6660*/  FMUL R3, R177, R156 ;  /* 0x0000009cb1037220 */ /* 0x021fe20000400000 */
[----:B------:R-:W-:Y:S01]  /*6670*/  ISETP.GT.AND P2, PT, R0, 0x69, P0 ;  /* 0x000000690000780c */ /* 0x000fe20000744270 */
[----:B------:R-:W-:Y:S02]  /*6680*/  BSSY B1, `(.L_x_262) ;  /* 0x0000005000017945 */ /* 0x000fe40003800000 */
[----:B------:R-:W-:-:S05]  /*6690*/  FFMA R3, R76, R155, R3 ;  /* 0x0000009b4c037223 */ /* 0x000fca0000000003 */
[----:B------:R0:W-:Y:S05]  /*66a0*/  @P3 STG.E desc[UR36][R6.64+0x1a0], R3 ;  /* 0x0001a00306003986 */ /* 0x0001ea000c101924 */
[----:B------:R-:W-:Y:S05]  /*66b0*/  @!P2 BRA `(.L_x_263) ;  /* 0x000000000004a947 */ /* 0x000fea0003800000 */
[----:B------:R0:W5:Y:S02]  /*66c0*/  LDG.E.LTC128B R177, desc[UR36][R4.64+0x1a4] ;  /* 0x0001a42404b17981 */ /* 0x000164000c1e1920 */
.L_x_263:
[----:B------:R-:W-:Y:S05]  /*66d0*/  BSYNC B1 ;  /* 0x0000000000017941 */ /* 0x000fea0003800000 */
.L_x_262:
[----:B-----5:R-:W-:Y:S01]  /*66e0*/  FMUL R12, R177, R156 ;  /* 0x0000009cb10c7220 */ /* 0x020fe20000400000 */
[----:B------:R-:W-:Y:S01]  /*66f0*/  ISETP.GT.AND P3, PT, R0, 0x68, P1 ;  /* 0x000000680000780c */ /* 0x000fe20000f64270 */
[----:B------:R-:W-:Y:S02]  /*6700*/  BSSY B1, `(.L_x_264) ;  /* 0x0000005000017945 */ /* 0x000fe40003800000 */
[----:B------:R-:W-:-:S05]  /*6710*/  FFMA R77, R77, R155, R12 ;  /* 0x0000009b4d4d7223 */ /* 0x000fca000000000c */
[----:B------:R0:W-:Y:S05]  /*6720*/  @P2 STG.E desc[UR36][R6.64+0x1a4], R77 ;  /* 0x0001a44d06002986 */ /* 0x0001ea000c101924 */
[----:B------:R-:W-:Y:S05]  /*6730*/  @!P3 BRA `(.L_x_265) ;  /* 0x000000000004b947 */ /* 0x000fea0003800000 */
[----:B------:R0:W5:Y:S02]  /*6740*/  LDG.E.LTC128B R177, desc[UR36][R10.64+0x1a0] ;  /* 0x0001a0240ab17981 */ /* 0x000164000c1e1920 */
.L_x_265:
[----:B------:R-:W-:Y:S05]  /*6750*/  BSYNC B1 ;  /* 0x0000000000017941 */ /* 0x000fea0003800000 */
.L_x_264:
[----:B0----5:R-:W-:Y:S01]  /*6760*/  FMUL R3, R177, R156 ;  /* 0x0000009cb1037220 */ /* 0x021fe20000400000 */
[----:B------:R-:W-:Y:S01]  /*6770*/  ISETP.GT.AND P2, PT, R0, 0x69, P1 ;  /* 0x000000690000780c */ /* 0x000fe20000f44270 */
[----:B------:R-:W-:Y:S02]  /*6780*/  BSSY B1, `(.L_x_266) ;  /* 0x0000005000017945 */ /* 0x000fe40003800000 */
[----:B------:R-:W-:-:S05]  /*6790*/  FFMA R3, R78, R155, R3 ;  /* 0x0000009b4e037223 */ /* 0x000fca0000000003 */
[----:B------:R0:W-:Y:S05]  /*67a0*/  @P3 STG.E desc[UR36][R8.64+0x1a0], R3 ;  /* 0x0001a00308003986 */ /* 0x0001ea000c101924 */
[----:B------:R-:W-:Y:S05]  /*67b0*/  @!P2 BRA `(.L_x_267) ;  /* 0x000000000004a947 */ /* 0x000fea0003800000 */
[----:B------:R0:W5:Y:S02]  /*67c0*/  LDG.E.LTC128B R177, desc[UR36][R10.64+0x1a4] ;  /* 0x0001a4240ab17981 */ /* 0x000164000c1e1920 */
.L_x_267:
[----:B------:R-:W-:Y:S05]  /*67d0*/  BSYNC B1 ;  /* 0x0000000000017941 */ /* 0x000fea0003800000 */
.L_x_266:
[----:B-----5:R-:W-:Y:S01]  /*67e0*/  FMUL R12, R177, R156 ;  /* 0x0000009cb10c7220 */ /* 0x020fe20000400000 */
[----:B------:R-:W-:Y:S01]  /*67f0*/  ISETP.GT.AND P3, PT, R0, 0x70, P0 ;  /* 0x000000700000780c */ /* 0x000fe20000764270 */
[----:B------:R-:W-:Y:S02]  /*6800*/  BSSY B1, `(.L_x_268) ;  /* 0x0000005000017945 */ /* 0x000fe40003800000 */
[----:B------:R-:W-:-:S05]  /*6810*/  FFMA R79, R79, R155, R12 ;  /* 0x0000009b4f4f7223 */ /* 0x000fca000000000c */
[----:B------:R0:W-:Y:S05]  /*6820*/  @P2 STG.E desc[UR36][R8.64+0x1a4], R79 ;  /* 0x0001a44f08002986 */ /* 0x0001ea000c101924 */
[----:B------:R-:W-:Y:S05]  /*6830*/  @!P3 BRA `(.L_x_269) ;  /* 0x000000000004b947 */ /* 0x000fea0003800000 */
[----:B------:R0:W5:Y:S02]  /*6840*/  LDG.E.LTC128B R177, desc[UR36][R4.64+0x1c0] ;  /* 0x0001c02404b17981 */ /* 0x000164000c1e1920 */
.L_x_269:
[----:B------:R-:W-:Y:S05]  /*6850*/  BSYNC B1 ;  /* 0x0000000000017941 */ /* 0x000fea0003800000 */
.L_x_268:
[----:B0----5:R-:W-:Y:S01]  /*6860*/  FMUL R3, R177, R156 ;  /* 0x0000009cb1037220 */ /* 0x021fe20000400000 */
[----:B------:R-:W-:Y:S01]  /*6870*/  ISETP.GT.AND P2, PT, R0, 0x71, P0 ;  /* 0x000000710000780c */ /* 0x000fe20000744270 */
[----:B------:R-:W-:Y:S02]  /*6880*/  BSSY B1, `(.L_x_270) ;  /* 0x0000005000017945 */ /* 0x000fe40003800000 */
[----:B------:R-:W-:-:S05]  /*6890*/  FFMA R3, R80, R155, R3 ;  /* 0x0000009b50037223 */ /* 0x000fca0000000003 */
[----:B------:R0:W-:Y:S05]  /*68a0*/  @P3 STG.E desc[UR36][R6.64+0x1c0], R3 ;  /* 0x0001c00306003986 */ /* 0x0001ea000c101924 */
[----:B------:R-:W-:Y:S05]  /*68b0*/  @!P2 BRA `(.L_x_271) ;  /* 0x000000000004a947 */ /* 0x000fea0003800000 */
[----:B------:R0:W5:Y:S02]  /*68c0*/  LDG.E.LTC128B R177, desc[UR36][R4.64+0x1c4] ;  /* 0x0001c42404b17981 */ /* 0x000164000c1e1920 */
.L_x_271:
[----:B------:R-:W-:Y:S05]  /*68d0*/  BSYNC B1 ;  /* 0x0000000000017941 */ /* 0x000fea0003800000 */
.L_x_270:
[----:B-----5:R-:W-:Y:S01]  /*68e0*/  FMUL R12, R177, R156 ;  /* 0x0000009cb10c7220 */ /* 0x020fe20000400000 */
[----:B------:R-:W-:Y:S01]  /*68f0*/  ISETP.GT.AND P3, PT, R0, 0x70, P1 ;  /* 0x000000700000780c */ /* 0x000fe20000f64270 */
[----:B------:R-:W-:Y:S02]  /*6900*/  BSSY B1, `(.L_x_272) ;  /* 0x0000005000017945 */ /* 0x000fe40003800000 */
[----:B------:R-:W-:-:S05]  /*6910*/  FFMA R81, R81, R155, R12 ;  /* 0x0000009b51517223 */ /* 0x000fca000000000c */
[----:B------:R0:W-:Y:S05]  /*6920*/  @P2 STG.E desc[UR36][R6.64+0x1c4], R81 ;  /* 0x0001c45106002986 */ /* 0x0001ea000c101924 */
[----:B------:R-:W-:Y:S05]  /*6930*/  @!P3 BRA `(.L_x_273) ;  /* 0x000000000004b947 */ /* 0x000fea0003800000 */
[----:B------:R0:W5:Y:S02]  /*6940*/  LDG.E.LTC128B R177, desc[UR36][R10.64+0x1c0] ;  /* 0x0001c0240ab17981 */ /* 0x000164000c1e1920 */
.L_x_273:
[----:B------:R-:W-:Y:S05]  /*6950*/  BSYNC B1 ;  /* 0x0000000000017941 */ /* 0x000fea0003800000 */
.L_x_272:
[----:B0----5:R-:W-:Y:S01]  /*6960*/  FMUL R3, R177, R156 ;  /* 0x0000009cb1037220 */ /* 0x021fe20000400000 */
[----:B------:R-:W-:Y:S01]  /*6970*/  ISETP.GT.AND P2, PT, R0, 0x71, P1 ;  /* 0x000000710000780c */ /* 0x000fe20000f44270 */
[----:B------:R-:W-:Y:S02]  /*6980*/  BSSY B1, `(.L_x_274) ;  /* 0x0000005000017945 */ /* 0x000fe40003800000 */
[----:B------:R-:W-:-:S05]  /*6990*/  FFMA R3, R82, R155, R3 ;  /* 0x0000009b52037223 */ /* 0x000fca0000000003 */
[----:B------:R0:W-:Y:S05]  /*69a0*/  @P3 STG.E desc[UR36][R8.64+0x1c0], R3 ;  /* 0x0001c00308003986 */ /* 0x0001ea000c101924 */
[----:B------:R-:W-:Y:S05]  /*69b0*/  @!P2 BRA `(.L_x_275) ;  /* 0x000000000004a947 */ /* 0x000fea0003800000 */
[----:B------:R0:W5:Y:S02]  /*69c0*/  LDG.E.LTC128B R177, desc[UR36][R10.64+0x1c4] ;  /* 0x0001c4240ab17981 */ /* 0x000164000c1e1920 */
.L_x_275:
[----:B------:R-:W-:Y:S05]  /*69d0*/  BSYNC B1 ;  /* 0x0000000000017941 */ /* 0x000fea0003800000 */
.L_x_274:
[----:B-----5:R-:W-:Y:S01]  /*69e0*/  FMUL R12, R177, R156 ;  /* 0x0000009cb10c7220 */ /* 0x020fe20000400000 */
[----:B------:R-:W-:Y:S01]  /*69f0*/  ISETP.GT.AND P3, PT, R0, 0x78, P0 ;  /* 0x000000780000780c */ /* 0x000fe20000764270 */
[----:B------:R-:W-:Y:S02]  /*6a00*/  BSSY B1, `(.L_x_276) ;  /* 0x0000005000017945 */ /* 0x000fe40003800000 */
[----:B------:R-:W-:-:S05]  /*6a10*/  FFMA R83, R83, R155, R12 ;  /* 0x0000009b53537223 */ /* 0x000fca000000000c */
[----:B------:R0:W-:Y:S05]  /*6a20*/  @P2 STG.E desc[UR36][R8.64+0x1c4], R83 ;  /* 0x0001c45308002986 */ /* 0x0001ea000c101924 */
[----:B------:R-:W-:Y:S05]  /*6a30*/  @!P3 BRA `(.L_x_277) ;  /* 0x000000000004b947 */ /* 0x000fea0003800000 */
[----:B------:R0:W5:Y:S02]  /*6a40*/  LDG.E.LTC128B R177, desc[UR36][R4.64+0x1e0] ;  /* 0x0001e02404b17981 */ /* 0x000164000c1e1920 */
.L_x_277:
[----:B------:R-:W-:Y:S05]  /*6a50*/  BSYNC B1 ;  /* 0x0000000000017941 */ /* 0x000fea0003800000 */
.L_x_276:
[----:B0----5:R-:W-:Y:S01]  /*6a60*/  FMUL R3, R177, R156 ;  /* 0x0000009cb1037220 */ /* 0x021fe20000400000 */
[----:B------:R-:W-:Y:S01]  /*6a70*/  ISETP.GT.AND P0, PT, R0, 0x79, P0 ;  /* 0x000000790000780c */ /* 0x000fe20000704270 */
[----:B------:R-:W-:Y:S02]  /*6a80*/  BSSY B1, `(.L_x_278) ;  /* 0x0000005000017945 */ /* 0x000fe40003800000 */
[----:B------:R-:W-:-:S05]  /*6a90*/  FFMA R3, R84, R155, R3 ;  /* 0x0000009b54037223 */ /* 0x000fca0000000003 */
[----:B------:R0:W-:Y:S05]  /*6aa0*/  @P3 STG.E desc[UR36][R6.64+0x1e0], R3 ;  /* 0x0001e00306003986 */ /* 0x0001ea000c101924 */
[----:B------:R-:W-:Y:S05]  /*6ab0*/  @!P0 BRA `(.L_x_279) ;  /* 0x0000000000048947 */ /* 0x000fea0003800000 */
[----:B------:R0:W5:Y:S02]  /*6ac0*/  LDG.E.LTC128B R177, desc[UR36][R4.64+0x1e4] ;  /* 0x0001e42404b17981 */ /* 0x000164000c1e1920 */
.L_x_279:
[----:B------:R-:W-:Y:S05]  /*6ad0*/  BSYNC B1 ;  /* 0x0000000000017941 */ /* 0x000fea0003800000 */
.L_x_278:
[----:B0-2--5:R-:W-:Y:S01]  /*6ae0*/  FMUL R4, R177, R156 ;  /* 0x0000009cb1047220 */ /* 0x025fe20000400000 */
[----:B------:R-:W-:Y:S01]  /*6af0*/  ISETP.GT.AND P2, PT, R0, 0x78, P1 ;  /* 0x000000780000780c */ /* 0x000fe20000f44270 */
[----:B------:R-:W-:Y:S02]  /*6b00*/  BSSY B1, `(.L_x_280) ;  /* 0x0000005000017945 */ /* 0x000fe40003800000 */
[----:B------:R-:W-:-:S05]  /*6b10*/  FFMA R85, R85, R155, R4 ;  /* 0x0000009b55557223 */ /* 0x000fca0000000004 */
[----:B------:R0:W-:Y:S05]  /*6b20*/  @P0 STG.E desc[UR36][R6.64+0x1e4], R85 ;  /* 0x0001e45506000986 */ /* 0x0001ea000c101924 */
[----:B------:R-:W-:Y:S05]  /*6b30*/  @!P2 BRA `(.L_x_281) ;  /* 0x000000000004a947 */ /* 0x000fea0003800000 */
[----:B------:R2:W5:Y:S02]  /*6b40*/  LDG.E.LTC128B R177, desc[UR36][R10.64+0x1e0] ;  /* 0x0001e0240ab17981 */ /* 0x000564000c1e1920 */
.L_x_281:
[----:B------:R-:W-:Y:S05]  /*6b50*/  BSYNC B1 ;  /* 0x0000000000017941 */ /* 0x000fea0003800000 */
.L_x_280:
[----:B-----5:R-:W-:Y:S01]  /*6b60*/  FMUL R3, R177, R156 ;  /* 0x0000009cb1037220 */ /* 0x020fe20000400000 */
[----:B------:R-:W-:Y:S01]  /*6b70*/  @P2 MOV R4, R8 ;  /* 0x0000000800042202 */ /* 0x000fe20000000f00 */
[----:B------:R-:W-:Y:S01]  /*6b80*/  @P2 IMAD.MOV.U32 R5, RZ, RZ, R9 ;  /* 0x000000ffff052224 */ /* 0x000fe200078e0009 */
[----:B------:R-:W-:Y:S01]  /*6b90*/  ISETP.GT.AND P1, PT, R0, 0x79, P1 ;  /* 0x000000790000780c */ /* 0x000fe20000f24270 */
[----:B------:R-:W-:Y:S01]  /*6ba0*/  FFMA R3, R86, R155, R3 ;  /* 0x0000009b56037223 */ /* 0x000fe20000000003 */
[----:B------:R-:W-:Y:S04]  /*6bb0*/  BSSY B1, `(.L_x_282) ;  /* 0x0000004000017945 */ /* 0x000fe80003800000 */
[----:B------:R0:W-:Y:S07]  /*6bc0*/  @P2 STG.E desc[UR36][R4.64+0x1e0], R3 ;  /* 0x0001e00304002986 */ /* 0x0001ee000c101924 */
[----:B------:R-:W-:Y:S05]  /*6bd0*/  @!P1 BRA `(.L_x_283) ;  /* 0x0000000000049947 */ /* 0x000fea0003800000 */
[----:B------:R0:W5:Y:S02]  /*6be0*/  LDG.E.LTC128B R177, desc[UR36][R10.64+0x1e4] ;  /* 0x0001e4240ab17981 */ /* 0x000164000c1e1920 */
.L_x_283:
[----:B------:R-:W-:Y:S05]  /*6bf0*/  BSYNC B1 ;  /* 0x0000000000017941 */ /* 0x000fea0003800000 */
.L_x_282:
[----:B-----5:R-:W-:-:S04]  /*6c00*/  FMUL R0, R177, R156 ;  /* 0x0000009cb1007220 */ /* 0x020fc80000400000 */
[----:B------:R-:W-:Y:S01]  /*6c10*/  FFMA R87, R87, R155, R0 ;  /* 0x0000009b57577223 */ /* 0x000fe20000000000 */
[----:B------:R-:W-:Y:S06]  /*6c20*/  @!P1 BRA `(.L_x_284) ;  /* 0x0000001c002c9947 */ /* 0x000fec0003800000 */
[----:B------:R0:W-:Y:S01]  /*6c30*/  STG.E desc[UR36][R8.64+0x1e4], R87 ;  /* 0x0001e45708007986 */ /* 0x0001e2000c101924 */
[----:B------:R-:W-:Y:S05]  /*6c40*/  BRA `(.L_x_284) ;  /* 0x0000001c00247947 */ /* 0x000fea0003800000 */
.L_x_33:
[----:B------:R-:W-:Y:S01]  /*6c50*/  ULDC.64 UR4, c[0x0][0x5c0] ;  /* 0x0001700000047ab9 */ /* 0x000fe20000000a00 */
[----:B------:R-:W-:Y:S01]  /*6c60*/  ISETP.GT.AND P4, PT, R0, 0x1, P0 ;  /* 0x000000010000780c */ /* 0x000fe20000784270 */
[-C--:B------:R-:W-:Y:S01]  /*6c70*/  FMUL R13, R88, R155.reuse ;  /* 0x0000009b580d7220 */ /* 0x080fe20000400000 */
[----:B------:R-:W-:Y:S01]  /*6c80*/  LEA R8, P1, R170, UR4, 0x2 ;  /* 0x00000004aa087c11 */ /* 0x000fe2000f8210ff */
[----:B------:R-:W-:Y:S01]  /*6c90*/  IMAD.SHL.U32 R7, R4, 0x20, RZ ;  /* 0x0000002004077824 */ /* 0x000fe200078e00ff */
[----:B------:R-:W-:Y:S01]  /*6ca0*/  ISETP.GT.AND P2, PT, R3, 0x8, PT ;  /* 0x000000080300780c */ /* 0x000fe20003f44270 */
[-C--:B------:R-:W-:Y:S01]  /*6cb0*/  FMUL R89, R89, R155.reuse ;  /* 0x0000009b59597220 */ /* 0x080fe20000400000 */
[----:B------:R-:W-:Y:S01]  /*6cc0*/  LEA.HI.X R9, R170, UR5, R173, 0x2, P1 ;  /* 0x00000005aa097c11 */ /* 0x000fe200088f14ad */
[-C--:B------:R-:W-:Y:S01]  /*6cd0*/  FMUL R91, R91, R155.reuse ;  /* 0x0000009b5b5b7220 */ /* 0x080fe20000400000 */
[----:B------:R-:W-:Y:S01]  /*6ce0*/  ISETP.GT.AND P1, PT, R0, RZ, P2 ;  /* 0x000000ff0000720c */ /* 0x000fe20001724270 */
[-C--:B------:R-:W-:Y:S01]  /*6cf0*/  FMUL R15, R92, R155.reuse ;  /* 0x0000009b5c0f7220 */ /* 0x080fe20000400000 */
[--C-:B------:R-:W-:Y:S01]  /*6d00*/  SHF.L.U64.HI R6, R4, 0x5, R5.reuse ;  /* 0x0000000504067819 */ /* 0x100fe20000010205 */
[----:B------:R0:W-:Y:S01]  /*6d10*/  @P3 STG.E desc[UR36][R8.64], R13 ;  /* 0x0000000d08003986 */ /* 0x0001e2000c101924 */
[C---:B------:R-:W-:Y:S01]  /*6d20*/  ISETP.GT.AND P3, PT, R0.reuse, 0x1, P2 ;  /* 0x000000010000780c */ /* 0x040fe20001764270 */
[-C--:B------:R-:W-:Y:S01]  /*6d30*/  FMUL R93, R93, R155.reuse ;  /* 0x0000009b5d5d7220 */ /* 0x080fe20000400000 */
[----:B------:R-:W-:Y:S01]  /*6d40*/  IADD3 R10, P5, R7, R8, RZ ;  /* 0x00000008070a7210 */ /* 0x000fe20007fbe0ff */
[----:B------:R-:W-:Y:S01]  /*6d50*/  @P4 STG.E desc[UR36][R8.64+0x4], R89 ;  /* 0x0000045908004986 */ /* 0x000fe2000c101924 */
[----:B------:R-:W-:Y:S01]  /*6d60*/  ISETP.GT.AND P4, PT, R0, 0x8, P0 ;  /* 0x000000080000780c */ /* 0x000fe20000784270 */
[----:B------:R-:W-:Y:S01]  /*6d70*/  FMUL R21, R94, R155 ;  /* 0x0000009b5e157220 */ /* 0x000fe20000400000 */
[----:B------:R-:W-:Y:S01]  /*6d80*/  IADD3.X R11, R6, R9, RZ, P5, !PT ;  /* 0x00000009060b7210 */ /* 0x000fe20002ffe4ff */
[-C--:B------:R-:W-:Y:S01]  /*6d90*/  FMUL R95, R95, R155.reuse ;  /* 0x0000009b5f5f7220 */ /* 0x080fe20000400000 */
[----:B------:R-:W-:Y:S01]  /*6da0*/  ISETP.GT.AND P5, PT, R0, 0x9, P0 ;  /* 0x000000090000780c */ /* 0x000fe200007a4270 */
[-C--:B------:R-:W-:Y:S01]  /*6db0*/  FMUL R97, R97, R155.reuse ;  /* 0x0000009b61617220 */ /* 0x080fe20000400000 */
[-C--:B------:R-:W-:Y:S01]  /*6dc0*/  FMUL R99, R99, R155.reuse ;  /* 0x0000009b63637220 */ /* 0x080fe20000400000 */
[-C--:B0-----:R-:W-:Y:S01]  /*6dd0*/  FMUL R13, R90, R155.reuse ;  /* 0x0000009b5a0d7220 */ /* 0x081fe20000400000 */
[-C--:B------:R-:W-:Y:S01]  /*6de0*/  FMUL R101, R101, R155.reuse ;  /* 0x0000009b65657220 */ /* 0x080fe20000400000 */
[-C--:B------:R-:W-:Y:S01]  /*6df0*/  FMUL R103, R103, R155.reuse ;  /* 0x0000009b67677220 */ /* 0x080fe20000400000 */
[-C--:B------:R-:W-:Y:S01]  /*6e00*/  FMUL R105, R105, R155.reuse ;  /* 0x0000009b69697220 */ /* 0x080fe20000400000 */
[-C--:B------:R-:W-:Y:S01]  /*6e10*/  FMUL R107, R107, R155.reuse ;  /* 0x0000009b6b6b7220 */ /* 0x080fe20000400000 */
[----:B------:R0:W-:Y:S01]  /*6e20*/  @P1 STG.E desc[UR36][R10.64], R13 ;  /* 0x0000000d0a001986 */ /* 0x0001e2000c101924 */
[C---:B------:R-:W-:Y:S01]  /*6e30*/  ISETP.GT.AND P1, PT, R0.reuse, 0x8, P2 ;  /* 0x000000080000780c */ /* 0x040fe20001724270 */
[-C--:B------:R-:W-:Y:S01]  /*6e40*/  FMUL R109, R109, R155.reuse ;  /* 0x0000009b6d6d7220 */ /* 0x080fe20000400000 */
[-C--:B------:R-:W-:Y:S01]  /*6e50*/  FMUL R111, R111, R155.reuse ;  /* 0x0000009b6f6f7220 */ /* 0x080fe20000400000 */
[----:B------:R-:W-:Y:S01]  /*6e60*/  @P3 STG.E desc[UR36][R10.64+0x4], R91 ;  /* 0x0000045b0a003986 */ /* 0x000fe2000c101924 */
[C---:B------:R-:W-:Y:S01]  /*6e70*/  ISETP.GT.AND P3, PT, R0.reuse, 0x9, P2 ;  /* 0x000000090000780c */ /* 0x040fe20001764270 */
[-C--:B------:R-:W-:Y:S01]  /*6e80*/  FMUL R113, R113, R155.reuse ;  /* 0x0000009b71717220 */ /* 0x080fe20000400000 */
[-C--:B------:R-:W-:Y:S01]  /*6e90*/  FMUL R115, R115, R155.reuse ;  /* 0x0000009b73737220 */ /* 0x080fe20000400000 */
[----:B------:R1:W-:Y:S01]  /*6ea0*/  @P4 STG.E desc[UR36][R8.64+0x20], R15 ;  /* 0x0000200f08004986 */ /* 0x0003e2000c101924 */
[C---:B------:R-:W-:Y:S01]  /*6eb0*/  ISETP.GT.AND P4, PT, R0.reuse, 0x10, P0 ;  /* 0x000000100000780c */ /* 0x040fe20000784270 */
[-C--:B------:R-:W-:Y:S01]  /*6ec0*/  FMUL R117, R117, R155.reuse ;  /* 0x0000009b75757220 */ /* 0x080fe20000400000 */
[-C--:B------:R-:W-:Y:S01]  /*6ed0*/  FMUL R119, R119, R155.reuse ;  /* 0x0000009b77777220 */ /* 0x080fe20000400000 */
[----:B------:R-:W-:Y:S01]  /*6ee0*/  @P5 STG.E desc[UR36][R8.64+0x24], R93 ;  /* 0x0000245d08005986 */ /* 0x000fe2000c101924 */
[----:B------:R-:W-:Y:S01]  /*6ef0*/  ISETP.GT.AND P5, PT, R0, 0x11, P0 ;  /* 0x000000110000780c */ /* 0x000fe200007a4270 */
[-C--:B0-----:R-:W-:Y:S01]  /*6f00*/  FMUL R13, R96, R155.reuse ;  /* 0x0000009b600d7220 */ /* 0x081fe20000400000 */
[-C--:B------:R-:W-:Y:S01]  /*6f10*/  FMUL R121, R121, R155.reuse ;  /* 0x0000009b79797220 */ /* 0x080fe20000400000 */
[----:B------:R0:W-:Y:S01]  /*6f20*/  @P1 STG.E desc[UR36][R10.64+0x20], R21 ;  /* 0x000020150a001986 */ /* 0x0001e2000c101924 */
[C---:B------:R-:W-:Y:S01]  /*6f30*/  ISETP.GT.AND P1, PT, R0.reuse, 0x10, P2 ;  /* 0x000000100000780c */ /* 0x040fe20001724270 */
[-C--:B------:R-:W-:Y:S01]  /*6f40*/  FMUL R123, R123, R155.reuse ;  /* 0x0000009b7b7b7220 */ /* 0x080fe20000400000 */
[-C--:B------:R-:W-:Y:S01]  /*6f50*/  FMUL R125, R125, R155.reuse ;  /* 0x0000009b7d7d7220 */ /* 0x080fe20000400000 */
[----:B------:R-:W-:Y:S01]  /*6f60*/  @P3 STG.E desc[UR36][R10.64+0x24], R95 ;  /* 0x0000245f0a003986 */ /* 0x000fe2000c101924 */
[----:B------:R-:W-:Y:S01]  /*6f70*/  ISETP.GT.AND P3, PT, R0, 0x11, P2 ;  /* 0x000000110000780c */ /* 0x000fe20001764270 */
[-C--:B-1----:R-:W-:Y:S01]  /*6f80*/  FMUL R15, R98, R155.reuse ;  /* 0x0000009b620f7220 */ /* 0x082fe20000400000 */
        /* <DEDUP_REMOVED lines=26> */
[----:B------:R-:W-:Y:S01]  /*7130*/  ISETP.GT.AND P1, PT, R0, 0x20, P2 ;  /* 0x000000200000780c */ /* 0x000fe20001724270 */
[-C--:B------:R-:W-:Y:S01]  /*7140*/  FMUL R147, R147, R155.reuse ;  /* 0x0000009b93937220 */ /* 0x080fe20000400000 */
[----:B------:R-:W-:Y:S01]  /*7150*/  IMAD.SHL.U32 R23, R4, 0x200, RZ ;  /* 0x0000020004177824 */ /* 0x000fe200078e00ff */
[----:B------:R-:W-:Y:S01]  /*7160*/  @P3 STG.E desc[UR36][R10.64+0x64], R103 ;  /* 0x000064670a003986 */ /* 0x000fe2000c101924 */
[----:B------:R-:W-:Y:S01]  /*7170*/  ISETP.GT.AND P3, PT, R0, 0x21, P2 ;  /* 0x000000210000780c */ /* 0x000fe20001764270 */
[-C--:B-1----:R-:W-:Y:S01]  /*7180*/  FMUL R21, R106, R155.reuse ;  /* 0x0000009b6a157220 */ /* 0x082fe20000400000 */
[-C--:B------:R-:W-:Y:S01]  /*7190*/  FMUL R149, R149, R155.reuse ;  /* 0x0000009b95957220 */ /* 0x080fe20000400000 */
[----:B------:R1:W-:Y:S01]  /*71a0*/  @P4 STG.E desc[UR36][R8.64+0x80], R15 ;  /* 0x0000800f08004986 */ /* 0x0003e2000c101924 */
[----:B------:R-:W-:Y:S01]  /*71b0*/  ISETP.GT.AND P4, PT, R0, 0x28, P0 ;  /* 0x000000280000780c */ /* 0x000fe20000784270 */
[-C--:B------:R-:W-:Y:S01]  /*71c0*/  FMUL R151, R151, R155.reuse ;  /* 0x0000009b97977220 */ /* 0x080fe20000400000 */
[----:B------:R-:W-:Y:S01]  /*71d0*/  SHF.L.U64.HI R5, R4, 0x9, R5 ;  /* 0x0000000904057819 */ /* 0x000fe20000010205 */
        /* <DEDUP_REMOVED lines=86> */
[----:B------:R-:W-:-:S02]  /*7740*/  FMUL R87, R87, R155 ;  /* 0x0000009b57577220 */ /* 0x000fc40000400000 */
[----:B------:R-:W-:Y:S01]  /*7750*/  @P3 STG.E desc[UR36][R10.64+0x124], R127 ;  /* 0x0001247f0a003986 */ /* 0x000fe2000c101924 */
[----:B------:R-:W-:Y:S01]  /*7760*/  ISETP.GT.AND P3, PT, R0, 0x51, P2 ;  /* 0x000000510000780c */ /* 0x000fe20001764270 */
[----:B-1----:R-:W-:Y:S02]  /*7770*/  FMUL R21, R130, R155 ;  /* 0x0000009b82157220 */ /* 0x002fe40000400000 */
[----:B------:R1:W-:Y:S01]  /*7780*/  @P4 STG.E desc[UR36][R8.64+0x140], R15 ;  /* 0x0001400f08004986 */ /* 0x0003e2000c101924 */
[----:B------:R-:W-:-:S03]  /*7790*/  ISETP.GT.AND P4, PT, R0, 0x58, P0 ;  /* 0x000000580000780c */ /* 0x000fc60000784270 */
[----:B------:R-:W-:Y:S01]  /*77a0*/  @P5 STG.E desc[UR36][R8.64+0x144], R129 ;  /* 0x0001448108005986 */ /* 0x000fe2000c101924 */
[----:B------:R-:W-:Y:S01]  /*77b0*/  ISETP.GT.AND P5, PT, R0, 0x59, P0 ;  /* 0x000000590000780c */ /* 0x000fe200007a4270 */
[----:B0-----:R-:W-:Y:S02]  /*77c0*/  FMUL R13, R132, R155 ;  /* 0x0000009b840d7220 */ /* 0x001fe40000400000 */
[----:B------:R0:W-:Y:S01]  /*77d0*/  @P1 STG.E desc[UR36][R10.64+0x140], R21 ;  /* 0x000140150a001986 */ /* 0x0001e2000c101924 */
[----:B------:R-:W-:-:S03]  /*77e0*/  ISETP.GT.AND P1, PT, R0, 0x58, P2 ;  /* 0x000000580000780c */ /* 0x000fc60001724270 */
        /* <DEDUP_REMOVED lines=32> */
[-C--:B-1----:R-:W-:Y:S02]  /*79f0*/  FMUL R15, R146, R155.reuse ;  /* 0x0000009b920f7220 */ /* 0x082fe40000400000 */
[----:B------:R1:W-:Y:S01]  /*7a00*/  @P4 STG.E desc[UR36][R8.64+0x1c0], R13 ;  /* 0x0001c00d08004986 */ /* 0x0003e2000c101924 */
[C---:B------:R-:W-:Y:S02]  /*7a10*/  ISETP.GT.AND P4, PT, R0.reuse, 0x78, P0 ;  /* 0x000000780000780c */ /* 0x040fe40000784270 */
[----:B------:R-:W-:Y:S01]  /*7a20*/  ISETP.GT.AND P0, PT, R0, 0x79, P0 ;  /* 0x000000790000780c */ /* 0x000fe20000704270 */
[----:B------:R-:W-:Y:S01]  /*7a30*/  @P5 STG.E desc[UR36][R8.64+0x1c4], R145 ;  /* 0x0001c49108005986 */ /* 0x000fe2000c101924 */
[----:B0-----:R-:W-:-:S03]  /*7a40*/  FMUL R21, R148, R155 ;  /* 0x0000009b94157220 */ /* 0x001fc60000400000 */
[----:B------:R0:W-:Y:S01]  /*7a50*/  @P1 STG.E desc[UR36][R10.64+0x1c0], R15 ;  /* 0x0001c00f0a001986 */ /* 0x0001e2000c101924 */
[----:B------:R-:W-:-:S03]  /*7a60*/  ISETP.GT.AND P1, PT, R3, 0x80, PT ;  /* 0x000000800300780c */ /* 0x000fc60003f24270 */
[----:B------:R-:W-:Y:S01]  /*7a70*/  @P3 STG.E desc[UR36][R10.64+0x1c4], R147 ;  /* 0x0001c4930a003986 */ /* 0x000fe2000c101924 */
[C---:B------:R-:W-:Y:S02]  /*7a80*/  ISETP.GT.AND P3, PT, R0.reuse, 0x78, P2 ;  /* 0x000000780000780c */ /* 0x040fe40001764270 */
[----:B------:R-:W-:Y:S01]  /*7a90*/  ISETP.GT.AND P2, PT, R0, 0x79, P2 ;  /* 0x000000790000780c */ /* 0x000fe20001744270 */
[----:B------:R-:W-:Y:S01]  /*7aa0*/  @P4 STG.E desc[UR36][R8.64+0x1e0], R21 ;  /* 0x0001e01508004986 */ /* 0x000fe2000c101924 */
[----:B------:R-:W-:-:S03]  /*7ab0*/  IADD3 R12, P4, P5, R7, R8, R23 ;  /* 0x00000008070c7210 */ /* 0x000fc60007d9e017 */
[----:B------:R2:W-:Y:S01]  /*7ac0*/  @P0 STG.E desc[UR36][R8.64+0x1e4], R149 ;  /* 0x0001e49508000986 */ /* 0x0005e2000c101924 */
[----:B------:R-:W-:Y:S01]  /*7ad0*/  ISETP.GT.AND P0, PT, R3, 0x88, PT ;  /* 0x000000880300780c */ /* 0x000fe20003f04270 */
[----:B------:R-:W-:Y:S01]  /*7ae0*/  FMUL R3, R150, R155 ;  /* 0x0000009b96037220 */ /* 0x000fe20000400000 */
[----:B-1----:R-:W-:Y:S01]  /*7af0*/  IADD3.X R13, R6, R9, R5, P4, P5 ;  /* 0x00000009060d7210 */ /* 0x002fe200027ea405 */
[----:B0-----:R-:W-:Y:S01]  /*7b00*/  FMUL R15, R24, R155 ;  /* 0x0000009b180f7220 */ /* 0x001fe20000400000 */
[C---:B------:R-:W-:Y:S02]  /*7b10*/  ISETP.GT.AND P4, PT, R0.reuse, RZ, P1 ;  /* 0x000000ff0000720c */ /* 0x040fe40000f84270 */
[----:B------:R-:W-:Y:S01]  /*7b20*/  IADD3 R4, P5, R23, R8, RZ ;  /* 0x0000000817047210 */ /* 0x000fe20007fbe0ff */
[----:B------:R0:W-:Y:S01]  /*7b30*/  @P3 STG.E desc[UR36][R10.64+0x1e0], R3 ;  /* 0x0001e0030a003986 */ /* 0x0001e2000c101924 */
[----:B------:R-:W-:-:S03]  /*7b40*/  ISETP.GT.AND P3, PT, R0, 0x1, P1 ;  /* 0x000000010000780c */ /* 0x000fc60000f64270 */
[----:B------:R-:W-:Y:S01]  /*7b50*/  IMAD.X R5, R5, 0x1, R9, P5 ;  /* 0x0000000105057824 */ /* 0x000fe200028e0609 */
[----:B------:R1:W-:Y:S01]  /*7b60*/  @P2 STG.E desc[UR36][R10.64+0x1e4], R151 ;  /* 0x0001e4970a002986 */ /* 0x0003e2000c101924 */
[C---:B------:R-:W-:Y:S02]  /*7b70*/  ISETP.GT.AND P2, PT, R0.reuse, RZ, P0 ;  /* 0x000000ff0000720c */ /* 0x040fe40000744270 */
[----:B------:R-:W-:Y:S02]  /*7b80*/  ISETP.GT.AND P5, PT, R0, 0x1, P0 ;  /* 0x000000010000780c */ /* 0x000fe400007a4270 */
[----:B------:R3:W-:Y:S01]  /*7b90*/  @P4 STG.E desc[UR36][R4.64], R15 ;  /* 0x0000000f04004986 */ /* 0x0007e2000c101924 */
[----:B--2---:R-:W-:Y:S01]  /*7ba0*/  IADD3 R8, P4, R7, R4, RZ ;  /* 0x0000000407087210 */ /* 0x004fe20007f9e0ff */
[----:B0-----:R-:W-:Y:S02]  /*7bb0*/  FMUL R3, R26, R155 ;  /* 0x0000009b1a037220 */ /* 0x001fe40000400000 */
[----:B------:R-:W-:Y:S01]  /*7bc0*/  @P3 STG.E desc[UR36][R4.64+0x4], R25 ;  /* 0x0000041904003986 */ /* 0x000fe2000c101924 */
[----:B------:R-:W-:-:S02]  /*7bd0*/  IADD3.X R9, R6, R5, RZ, P4, !PT ;  /* 0x0000000506097210 */ /* 0x000fc400027fe4ff */
[C---:B------:R-:W-:Y:S02]  /*7be0*/  ISETP.GT.AND P3, PT, R0.reuse, 0x8, P1 ;  /* 0x000000080000780c */ /* 0x040fe40000f64270 */
[----:B-1----:R-:W-:Y:S01]  /*7bf0*/  IADD3 R10, P4, R7, R4, RZ ;  /* 0x00000004070a7210 */ /* 0x002fe20007f9e0ff */
[----:B------:R0:W-:Y:S01]  /*7c00*/  @P2 STG.E desc[UR36][R8.64], R3 ;  /* 0x0000000308002986 */ /* 0x0001e2000c101924 */
[----:B------:R-:W-:Y:S01]  /*7c10*/  ISETP.GT.AND P2, PT, R0, 0x8, P0 ;  /* 0x000000080000780c */ /* 0x000fe20000744270 */
[-C--:B------:R-:W-:Y:S01]  /*7c20*/  FMUL R7, R28, R155.reuse ;  /* 0x0000009b1c077220 */ /* 0x080fe20000400000 */
[----:B---3--:R-:W-:Y:S01]  /*7c30*/  FMUL R15, R30, R155 ;  /* 0x0000009b1e0f7220 */ /* 0x008fe20000400000 */
[----:B------:R1:W-:Y:S01]  /*7c40*/  @P5 STG.E desc[UR36][R8.64+0x4], R27 ;  /* 0x0000041b08005986 */ /* 0x0003e2000c101924 */
[----:B------:R-:W-:Y:S01]  /*7c50*/  ISETP.GT.AND P5, PT, R0, 0x9, P1 ;  /* 0x000000090000780c */ /* 0x000fe20000fa4270 */
[----:B------:R-:W-:Y:S01]  /*7c60*/  IMAD.X R11, R6, 0x1, R5, P4 ;  /* 0x00000001060b7824 */ /* 0x000fe200020e0605 */
[----:B------:R-:W-:-:S03]  /*7c70*/  ISETP.GT.AND P4, PT, R0, 0x11, P1 ;  /* 0x000000110000780c */ /* 0x000fc60000f84270 */
[----:B------:R2:W-:Y:S01]  /*7c80*/  @P3 STG.E desc[UR36][R4.64+0x20], R7 ;  /* 0x0000200704003986 */ /* 0x0005e2000c101924 */
[----:B------:R-:W-:Y:S01]  /*7c90*/  ISETP.GT.AND P3, PT, R0, 0x9, P0 ;  /* 0x000000090000780c */ /* 0x000fe20000764270 */
[-C--:B0-----:R-:W-:Y:S01]  /*7ca0*/  FMUL R3, R32, R155.reuse ;  /* 0x0000009b20037220 */ /* 0x081fe20000400000 */
[----:B-1----:R-:W-:-:S05]  /*7cb0*/  FMUL R9, R34, R155 ;  /* 0x0000009b22097220 */ /* 0x002fca0000400000 */
[----:B------:R-:W-:Y:S01]  /*7cc0*/  @P5 STG.E desc[UR36][R4.64+0x24], R29 ;  /* 0x0000241d04005986 */ /* 0x000fe2000c101924 */
[----:B------:R-:W-:-:S03]  /*7cd0*/  ISETP.GT.AND P5, PT, R0, 0x10, P1 ;  /* 0x000000100000780c */ /* 0x000fc60000fa4270 */
[----:B------:R0:W-:Y:S01]  /*7ce0*/  @P2 STG.E desc[UR36][R10.64+0x20], R15 ;  /* 0x0000200f0a002986 */ /* 0x0001e2000c101924 */
[----:B------:R-:W-:-:S03]  /*7cf0*/  ISETP.GT.AND P2, PT, R0, 0x10, P0 ;  /* 0x000000100000780c */ /* 0x000fc60000744270 */
[----:B------:R-:W-:Y:S01]  /*7d00*/  @P3 STG.E desc[UR36][R12.64+0x24], R31 ;  /* 0x0000241f0c003986 */ /* 0x000fe2000c101924 */
[----:B------:R-:W-:-:S03]  /*7d10*/  ISETP.GT.AND P3, PT, R0, 0x11, P0 ;  /* 0x000000110000780c */ /* 0x000fc60000764270 */
[----:B------:R-:W-:Y:S01]  /*7d20*/  @P4 STG.E desc[UR36][R4.64+0x44], R33 ;  /* 0x0000442104004986 */ /* 0x000fe2000c101924 */
[----:B------:R-:W-:-:S03]  /*7d30*/  ISETP.GT.AND P4, PT, R0, 0x18, P1 ;  /* 0x000000180000780c */ /* 0x000fc60000f84270 */
[----:B------:R1:W-:Y:S01]  /*7d40*/  @P5 STG.E desc[UR36][R4.64+0x40], R3 ;  /* 0x0000400304005986 */ /* 0x0003e2000c101924 */
[----:B------:R-:W-:Y:S01]  /*7d50*/  ISETP.GT.AND P5, PT, R0, 0x19, P1 ;  /* 0x000000190000780c */ /* 0x000fe20000fa4270 */
[----:B------:R-:W-:Y:S01]  /*7d60*/  @P2 IMAD.MOV.U32 R6, RZ, RZ, R12 ;  /* 0x000000ffff062224 */ /* 0x000fe200078e000c */
[----:B--2---:R-:W-:Y:S01]  /*7d70*/  @P2 MOV R7, R13 ;  /* 0x0000000d00072202 */ /* 0x004fe20000000f00 */
[----:B0-----:R-:W-:-:S04]  /*7d80*/  FMUL R11, R36, R155 ;  /* 0x0000009b240b7220 */ /* 0x001fc80000400000 */
[----:B------:R0:W-:Y:S01]  /*7d90*/  @P2 STG.E desc[UR36][R6.64+0x40], R9 ;  /* 0x0000400906002986 */ /* 0x0001e2000c101924 */
[----:B------:R-:W-:Y:S01]  /*7da0*/  ISETP.GT.AND P2, PT, R0, 0x18, P0 ;  /* 0x000000180000780c */ /* 0x000fe20000744270 */
[-C--:B-1----:R-:W-:Y:S01]  /*7db0*/  FMUL R3, R38, R155.reuse ;  /* 0x0000009b26037220 */ /* 0x082fe20000400000 */
[----:B0-----:R-:W-:Y:S02]  /*7dc0*/  @P3 IMAD.MOV.U32 R6, RZ, RZ, R12 ;  /* 0x000000ffff063224 */ /* 0x001fe400078e000c */
[----:B------:R-:W-:Y:S01]  /*7dd0*/  FMUL R9, R40, R155 ;  /* 0x0000009b28097220 */ /* 0x000fe20000400000 */
[----:B------:R-:W-:-:S05]  /*7de0*/  @P3 IMAD.MOV.U32 R7, RZ, RZ, R13 ;  /* 0x000000ffff073224 */ /* 0x000fca00078e000d */
[----:B------:R0:W-:Y:S01]  /*7df0*/  @P3 STG.E desc[UR36][R6.64+0x44], R35 ;  /* 0x0000442306003986 */ /* 0x0001e2000c101924 */
[----:B------:R-:W-:-:S03]  /*7e00*/  ISETP.GT.AND P3, PT, R0, 0x19, P0 ;  /* 0x000000190000780c */ /* 0x000fc60000764270 */
[----:B------:R1:W-:Y:S01]  /*7e10*/  @P4 STG.E desc[UR36][R4.64+0x60], R11 ;  /* 0x0000600b04004986 */ /* 0x0003e2000c101924 */
[----:B------:R-:W-:-:S03]  /*7e20*/  ISETP.GT.AND P4, PT, R0, 0x20, P1 ;  /* 0x000000200000780c */ /* 0x000fc60000f84270 */
[----:B------:R-:W-:Y:S01]  /*7e30*/  @P5 STG.E desc[UR36][R4.64+0x64], R37 ;  /* 0x0000642504005986 */ /* 0x000fe2000c101924 */
[----:B------:R-:W-:Y:S02]  /*7e40*/  ISETP.GT.AND P5, PT, R0, 0x21, P1 ;  /* 0x000000210000780c */ /* 0x000fe40000fa4270 */
[----:B0-----:R-:W-:Y:S01]  /*7e50*/  @P2 MOV R6, R12 ;  /* 0x0000000c00062202 */ /* 0x001fe20000000f00 */
[----:B------:R-:W-:Y:S02]  /*7e60*/  @P2 IMAD.MOV.U32 R7, RZ, RZ, R13 ;  /* 0x000000ffff072224 */ /* 0x000fe400078e000d */
[----:B-1----:R-:W-:-:S03]  /*7e70*/  FMUL R11, R42, R155 ;  /* 0x0000009b2a0b7220 */ /* 0x002fc60000400000 */
[----:B------:R0:W-:Y:S01]  /*7e80*/  @P2 STG.E desc[UR36][R6.64+0x60], R3 ;  /* 0x0000600306002986 */ /* 0x0001e2000c101924 */
[----:B------:R-:W-:Y:S01]  /*7e90*/  ISETP.GT.AND P2, PT, R0, 0x20, P0 ;  /* 0x000000200000780c */ /* 0x000fe20000744270 */
[----:B0-----:R-:W-:Y:S01]  /*7ea0*/  @P3 IMAD.MOV.U32 R6, RZ, RZ, R12 ;  /* 0x000000ffff063224 */ /* 0x001fe200078e000c */
[----:B------:R-:W-:Y:S01]  /*7eb0*/  @P3 MOV R7, R13 ;  /* 0x0000000d00073202 */ /* 0x000fe20000000f00 */
[----:B------:R-:W-:-:S04]  /*7ec0*/  FMUL R3, R44, R155 ;  /* 0x0000009b2c037220 */ /* 0x000fc80000400000 */
[----:B------:R0:W-:Y:S01]  /*7ed0*/  @P3 STG.E desc[UR36][R6.64+0x64], R39 ;  /* 0x0000642706003986 */ /* 0x0001e2000c101924 */
[----:B------:R-:W-:-:S03]  /*7ee0*/  ISETP.GT.AND P3, PT, R0, 0x21, P0 ;  /* 0x000000210000780c */ /* 0x000fc60000764270 */
[----:B------:R1:W-:Y:S01]  /*7ef0*/  @P4 STG.E desc[UR36][R4.64+0x80], R9 ;  /* 0x0000800904004986 */ /* 0x0003e2000c101924 */
[----:B------:R-:W-:-:S03]  /*7f00*/  ISETP.GT.AND P4, PT, R0, 0x28, P1 ;  /* 0x000000280000780c */ /* 0x000fc60000f84270 */
[----:B------:R-:W-:Y:S01]  /*7f10*/  @P5 STG.E desc[UR36][R4.64+0x84], R41 ;  /* 0x0000842904005986 */ /* 0x000fe2000c101924 */
[----:B------:R-:W-:Y:S01]  /*7f20*/  ISETP.GT.AND P5, PT, R0, 0x29, P1 ;  /* 0x000000290000780c */ /* 0x000fe20000fa4270 */
[----:B0-----:R-:W-:Y:S02]  /*7f30*/  @P2 IMAD.MOV.U32 R6, RZ, RZ, R12 ;  /* 0x000000ffff062224 */ /* 0x001fe400078e000c */
[----:B------:R-:W-:Y:S02]  /*7f40*/  @P2 IMAD.MOV.U32 R7, RZ, RZ, R13 ;  /* 0x000000ffff072224 */ /* 0x000fe400078e000d */
[----:B-1----:R-:W-:-:S03]  /*7f50*/  FMUL R9, R46, R155 ;  /* 0x0000009b2e097220 */ /* 0x002fc60000400000 */
[----:B------:R0:W-:Y:S01]  /*7f60*/  @P2 STG.E desc[UR36][R6.64+0x80], R11 ;  /* 0x0000800b06002986 */ /* 0x0001e2000c101924 */
[----:B------:R-:W-:Y:S02]  /*7f70*/  ISETP.GT.AND P2, PT, R0, 0x28, P0 ;  /* 0x000000280000780c */ /* 0x000fe40000744270 */
[----:B0-----:R-:W-:Y:S01]  /*7f80*/  @P3 MOV R6, R12 ;  /* 0x0000000c00063202 */ /* 0x001fe20000000f00 */
[----:B------:R-:W-:Y:S02]  /*7f90*/  @P3 IMAD.MOV.U32 R7, RZ, RZ, R13 ;  /* 0x000000ffff073224 */ /* 0x000fe400078e000d */
[----:B------:R-:W-:-:S03]  /*7fa0*/  FMUL R11, R48, R155 ;  /* 0x0000009b300b7220 */ /* 0x000fc60000400000 */
[----:B------:R0:W-:Y:S01]  /*7fb0*/  @P3 STG.E desc[UR36][R6.64+0x84], R43 ;  /* 0x0000842b06003986 */ /* 0x0001e2000c101924 */
[----:B------:R-:W-:-:S03]  /*7fc0*/  ISETP.GT.AND P3, PT, R0, 0x29, P0 ;  /* 0x000000290000780c */ /* 0x000fc60000764270 */
[----:B------:R1:W-:Y:S01]  /*7fd0*/  @P4 STG.E desc[UR36][R4.64+0xa0], R3 ;  /* 0x0000a00304004986 */ /* 0x0003e2000c101924 */
[----:B------:R-:W-:-:S03]  /*7fe0*/  ISETP.GT.AND P4, PT, R0, 0x30, P1 ;  /* 0x000000300000780c */ /* 0x000fc60000f84270 */
[----:B------:R-:W-:Y:S01]  /*7ff0*/  @P5 STG.E desc[UR36][R4.64+0xa4], R45 ;  /* 0x0000a42d04005986 */ /* 0x000fe2000c101924 */
[----:B------:R-:W-:Y:S01]  /*8000*/  ISETP.GT.AND P5, PT, R0, 0x31, P1 ;  /* 0x000000310000780c */ /* 0x000fe20000fa4270 */
[----:B0-----:R-:W-:Y:S01]  /*8010*/  @P2 IMAD.MOV.U32 R6, RZ, RZ, R12 ;  /* 0x000000ffff062224 */ /* 0x001fe200078e000c */
[----:B------:R-:W-:Y:S01]  /*8020*/  @P2 MOV R7, R13 ;  /* 0x0000000d00072202 */ /* 0x000fe20000000f00 */
[----:B-1----:R-:W-:-:S04]  /*8030*/  FMUL R3, R50, R155 ;  /* 0x0000009b32037220 */ /* 0x002fc80000400000 */
[----:B------:R0:W-:Y:S01]  /*8040*/  @P2 STG.E desc[UR36][R6.64+0xa0], R9 ;  /* 0x0000a00906002986 */ /* 0x0001e2000c101924 */
[----:B------:R-:W-:Y:S01]  /*8050*/  ISETP.GT.AND P2, PT, R0, 0x30, P0 ;  /* 0x000000300000780c */ /* 0x000fe20000744270 */
        /* <DEDUP_REMOVED lines=118> */
[C---:B------:R-:W-:Y:S02]  /*87c0*/  ISETP.GT.AND P4, PT, R0.reuse, 0x71, P0 ;  /* 0x000000710000780c */ /* 0x040fe40000784270 */
[C---:B------:R-:W-:Y:S01]  /*87d0*/  ISETP.GT.AND P0, PT, R0.reuse, 0x79, P0 ;  /* 0x000000790000780c */ /* 0x040fe20000704270 */
[----:B------:R-:W-:Y:S01]  /*87e0*/  @P2 STG.E desc[UR36][R4.64+0x1c4], R81 ;  /* 0x0001c45104002986 */ /* 0x000fe2000c101924 */
[C---:B------:R-:W-:Y:S02]  /*87f0*/  ISETP.GT.AND P2, PT, R0.reuse, 0x78, P1 ;  /* 0x000000780000780c */ /* 0x040fe40000f44270 */
[----:B------:R-:W-:-:S03]  /*8800*/  ISETP.GT.AND P1, PT, R0, 0x79, P1 ;  /* 0x000000790000780c */ /* 0x000fc60000f24270 */
[----:B0-----:R-:W-:Y:S01]  /*8810*/  @P3 IMAD.MOV.U32 R6, RZ, RZ, R12 ;  /* 0x000000ffff063224 */ /* 0x001fe200078e000c */
[----:B------:R-:W-:Y:S01]  /*8820*/  @P3 MOV R7, R13 ;  /* 0x0000000d00073202 */ /* 0x000fe20000000f00 */
[----:B-1----:R-:W-:-:S04]  /*8830*/  FMUL R11, R86, R155 ;  /* 0x0000009b560b7220 */ /* 0x002fc80000400000 */
[----:B------:R0:W-:Y:S02]  /*8840*/  @P3 STG.E desc[UR36][R6.64+0x1c0], R3 ;  /* 0x0001c00306003986 */ /* 0x0001e4000c101924 */
[----:B0-----:R-:W-:Y:S02]  /*8850*/  @P4 IMAD.MOV.U32 R6, RZ, RZ, R12 ;  /* 0x000000ffff064224 */ /* 0x001fe400078e000c */
[----:B------:R-:W-:-:S05]  /*8860*/  @P4 IMAD.MOV.U32 R7, RZ, RZ, R13 ;  /* 0x000000ffff074224 */ /* 0x000fca00078e000d */
[----:B------:R-:W-:Y:S04]  /*8870*/  @P4 STG.E desc[UR36][R6.64+0x1c4], R83 ;  /* 0x0001c45306004986 */ /* 0x000fe8000c101924 */
[----:B------:R-:W-:Y:S04]  /*8880*/  @P2 STG.E desc[UR36][R4.64+0x1e0], R9 ;  /* 0x0001e00904002986 */ /* 0x000fe8000c101924 */
[----:B------:R0:W-:Y:S02]  /*8890*/  @P1 STG.E desc[UR36][R4.64+0x1e4], R85 ;  /* 0x0001e45504001986 */ /* 0x0001e4000c101924 */
[----:B0-----:R-:W-:Y:S01]  /*88a0*/  @P5 MOV R4, R12 ;  /* 0x0000000c00045202 */ /* 0x001fe20000000f00 */
[----:B------:R-:W-:-:S05]  /*88b0*/  @P5 IMAD.MOV.U32 R5, RZ, RZ, R13 ;  /* 0x000000ffff055224 */ /* 0x000fca00078e000d */
[----:B------:R0:W-:Y:S04]  /*88c0*/  @P5 STG.E desc[UR36][R4.64+0x1e0], R11 ;  /* 0x0001e00b04005986 */ /* 0x0001e8000c101924 */
[----:B------:R0:W-:Y:S02]  /*88d0*/  @P0 STG.E desc[UR36][R12.64+0x1e4], R87 ;  /* 0x0001e4570c000986 */ /* 0x0001e4000c101924 */
.L_x_284:
[----:B------:R-:W-:Y:S05]  /*88e0*/  BSYNC B0 ;  /* 0x0000000000007941 */ /* 0x000fea0003800000 */
.L_x_32:
[----:B------:R-:W-:Y:S01]  /*88f0*/  ULDC UR4, c[0x0][0xc] ;  /* 0x0000030000047ab9 */ /* 0x000fe20000000800 */
[----:B------:R-:W-:Y:S01]  /*8900*/  ULDC UR5, c[0x0][0x10] ;  /* 0x0000040000057ab9 */ /* 0x000fe20000000800 */
[----:B0-----:R-:W0:Y:S01]  /*8910*/  LDC R3, c[0x0][0x14] ;  /* 0x00000500ff037b82 */ /* 0x001e220000000800 */
[----:B------:R-:W-:Y:S01]  /*8920*/  UIMAD.WIDE.U32 UR4, UR4, UR5, URZ ;  /* 0x00000005040472a5 */ /* 0x000fe2000f8e003f */
[----:B------:R-:W-:Y:S01]  /*8930*/  PRMT R0, RZ, 0x7610, R0 ;  /* 0x00007610ff007816 */ /* 0x000fe20000000000 */
[----:B------:R-:W-:Y:S01]  /*8940*/  IMAD.MOV.U32 R23, RZ, RZ, -0x1 ;  /* 0xffffffffff177424 */ /* 0x000fe200078e00ff */
[----:B------:R-:W-:-:S03]  /*8950*/  MOV R154, 0xffffffff ;  /* 0xffffffff009a7802 */ /* 0x000fc60000000f00 */
[----:B0-----:R-:W-:-:S04]  /*8960*/  IMAD.WIDE.U32 R16, R3, UR4, R16 ;  /* 0x0000000403107c25 */ /* 0x001fc8000f8e0010 */
[----:B------:R-:W-:Y:S01]  /*8970*/  IMAD R3, R3, UR5, RZ ;  /* 0x0000000503037c24 */ /* 0x000fe2000f8e02ff */
[----:B------:R-:W-:Y:S02]  /*8980*/  ULDC.64 UR4, c[0x0][0x650] ;  /* 0x0001940000047ab9 */ /* 0x000fe40000000a00 */
[----:B------:R-:W-:Y:S01]  /*8990*/  ISETP.GE.U32.AND P0, PT, R16, UR4, PT ;  /* 0x0000000410007c0c */ /* 0x000fe2000bf06070 */
[----:B------:R-:W-:-:S05]  /*89a0*/  IMAD.IADD R17, R17, 0x1, R3 ;  /* 0x0000000111117824 */ /* 0x000fca00078e0203 */
[----:B------:R-:W-:-:S13]  /*89b0*/  ISETP.GE.U32.AND.EX P0, PT, R17, UR5, PT, P0 ;  /* 0x0000000511007c0c */ /* 0x000fda000bf06100 */
[----:B------:R-:W-:Y:S05]  /*89c0*/  @P0 BRA `(.L_x_285) ;  /* 0x0000000400640947 */ /* 0x000fea0003800000 */
[----:B------:R-:W0:Y:S01]  /*89d0*/  S2R R12, SR_CTAID.X ;  /* 0x00000000000c7919 */ /* 0x000e220000002500 */
[----:B--2---:R-:W2:Y:S01]  /*89e0*/  LDC.64 R10, c[0x0][0x628] ;  /* 0x00018a00ff0a7b82 */ /* 0x004ea20000000a00 */
[----:B------:R-:W-:Y:S01]  /*89f0*/  ULDC UR4, c[0x0][0x150] ;  /* 0x0000540000047ab9 */ /* 0x000fe20000000800 */
[----:B------:R-:W-:Y:S01]  /*8a00*/  IMAD.MOV.U32 R8, RZ, RZ, R16 ;  /* 0x000000ffff087224 */ /* 0x000fe200078e0010 */
[----:B------:R-:W0:Y:S01]  /*8a10*/  S2R R24, SR_CTAID.Y ;  /* 0x0000000000187919 */ /* 0x000e220000002600 */
[----:B------:R-:W-:-:S04]  /*8a20*/  MOV R9, R17 ;  /* 0x0000001100097202 */ /* 0x000fc80000000f00 */
[----:B------:R-:W1:Y:S08]  /*8a30*/  LDC R21, c[0x0][0x144] ;  /* 0x00005100ff157b82 */ /* 0x000e700000000800 */
[----:B------:R-:W1:Y:S08]  /*8a40*/  LDC R0, c[0x0][0x630] ;  /* 0x00018c00ff007b82 */ /* 0x000e700000000800 */
[----:B------:R-:W1:Y:S01]  /*8a50*/  LDC.64 R14, c[0x0][0x620] ;  /* 0x00018800ff0e7b82 */ /* 0x000e620000000a00 */
[----:B--2---:R-:W-:-:S04]  /*8a60*/  ISETP.NE.U32.AND P0, PT, R10, RZ, PT ;  /* 0x000000ff0a00720c */ /* 0x004fc80003f05070 */
[----:B------:R-:W-:Y:S02]  /*8a70*/  ISETP.NE.AND.EX P0, PT, R11, RZ, PT, P0 ;  /* 0x000000ff0b00720c */ /* 0x000fe40003f05300 */
[----:B0-----:R-:W-:-:S05]  /*8a80*/  I2FP.F32.U32 R3, R12 ;  /* 0x0000000c00037245 */ /* 0x001fca0000201000 */
[----:B------:R-:W-:-:S04]  /*8a90*/  FMUL R3, R3, UR4 ;  /* 0x0000000403037c20 */ /* 0x000fc80008400000 */
[----:B------:R0:W2:Y:S02]  /*8aa0*/  F2I.U32.TRUNC.NTZ R20, R3 ;  /* 0x0000000300147305 */ /* 0x0000a4000020f000 */
[----:B------:R-:W-:Y:S05]  /*8ab0*/  @!P0 BRA `(.L_x_286) ;  /* 0x0000000000288947 */ /* 0x000fea0003800000 */
[----:B0-----:R-:W0:Y:S02]  /*8ac0*/  LDC R3, c[0x0][0x634] ;  /* 0x00018d00ff037b82 */ /* 0x001e240000000800 */
[----:B0-----:R-:W-:-:S05]  /*8ad0*/  IADD3 R3, P0, R16, R3, RZ ;  /* 0x0000000310037210 */ /* 0x001fca0007f1e0ff */
[----:B------:R-:W-:-:S04]  /*8ae0*/  IMAD.X R13, RZ, RZ, R17, P0 ;  /* 0x000000ffff0d7224 */ /* 0x000fc800000e0611 */
[----:B------:R-:W-:-:S04]  /*8af0*/  IMAD.WIDE.U32 R4, R13, R10, RZ ;  /* 0x0000000a0d047225 */ /* 0x000fc800078e00ff */
[----:B---3--:R-:W-:-:S04]  /*8b00*/  IMAD.WIDE.U32 R6, P0, R3, R11, R4 ;  /* 0x0000000b03067225 */ /* 0x008fc80007800004 */
[----:B------:R-:W-:Y:S01]  /*8b10*/  IMAD.WIDE.U32 R4, R3, R10, RZ ;  /* 0x0000000a03047225 */ /* 0x000fe200078e00ff */
[----:B------:R-:W-:-:S03]  /*8b20*/  MOV R8, R7 ;  /* 0x0000000700087202 */ /* 0x000fc60000000f00 */
[----:B------:R-:W-:Y:S01]  /*8b30*/  IMAD.X R9, RZ, RZ, RZ, P0 ;  /* 0x000000ffff097224 */ /* 0x000fe200000e06ff */
[----:B------:R-:W-:-:S05]  /*8b40*/  IADD3 RZ, P0, R5, R6, RZ ;  /* 0x0000000605ff7210 */ /* 0x000fca0007f1e0ff */
[----:B------:R-:W-:-:S08]  /*8b50*/  IMAD.WIDE.U32.X R8, R13, R11, R8, P0 ;  /* 0x0000000b0d087225 */ /* 0x000fd000000e0408 */
.L_x_286:
[----:B------:R-:W4:Y:S01]  /*8b60*/  LDC.64 R30, c[0x0][0x640] ;  /* 0x00019000ff1e7b82 */ /* 0x000f220000000a00 */
[-CC-:B-1----:R-:W-:Y:S01]  /*8b70*/  SHF.R.U64 R23, R8, R0.reuse, R9.reuse ;  /* 0x0000000008177219 */ /* 0x182fe20000001209 */
[----:B--2---:R-:W-:Y:S01]  /*8b80*/  IMAD.MOV R20, RZ, RZ, -R20 ;  /* 0x000000ffff147224 */ /* 0x004fe200078e0a14 */
[----:B------:R-:W-:Y:S01]  /*8b90*/  SHF.R.U32.HI R0, RZ, R0, R9 ;  /* 0x00000000ff007219 */ /* 0x000fe20000011609 */
[----:B------:R-:W-:Y:S01]  /*8ba0*/  ULDC UR4, c[0x0][0x154] ;  /* 0x0000550000047ab9 */ /* 0x000fe20000000800 */
[----:B0-----:R-:W-:Y:S01]  /*8bb0*/  IADD3 R3, P0, RZ, -R23, RZ ;  /* 0x80000017ff037210 */ /* 0x001fe20007f1e0ff */
[----:B------:R-:W-:Y:S02]  /*8bc0*/  IMAD R26, R21, R20, R12 ;  /* 0x00000014151a7224 */ /* 0x000fe400078e020c */
[----:B---3--:R-:W0:Y:S01]  /*8bd0*/  LDC R6, c[0x0][0x618] ;  /* 0x00018600ff067b82 */ /* 0x008e220000000800 */
[----:B------:R-:W-:Y:S02]  /*8be0*/  IMAD.MOV.U32 R7, RZ, RZ, 0x1 ;  /* 0x00000001ff077424 */ /* 0x000fe400078e00ff */
[----:B------:R-:W-:-:S04]  /*8bf0*/  IMAD.X R5, RZ, RZ, ~R0, P0 ;  /* 0x000000ffff057224 */ /* 0x000fc800000e0e00 */
[-C--:B------:R-:W-:Y:S01]  /*8c00*/  IMAD R0, R5, R14.reuse, RZ ;  /* 0x0000000e05007224 */ /* 0x080fe200078e02ff */
[----:B------:R-:W1:Y:S01]  /*8c10*/  LDC R8, c[0x0][0x608] ;  /* 0x00018200ff087b82 */ /* 0x000e620000000800 */
[----:B------:R-:W-:-:S04]  /*8c20*/  IMAD.WIDE.U32 R4, R3, R14, R16 ;  /* 0x0000000e03047225 */ /* 0x000fc800078e0010 */
[----:B------:R-:W-:Y:S01]  /*8c30*/  IMAD R3, R3, R15, R0 ;  /* 0x0000000f03037224 */ /* 0x000fe200078e0200 */
[----:B------:R-:W-:Y:S02]  /*8c40*/  I2FP.F32.U32 R0, R24 ;  /* 0x0000001800007245 */ /* 0x000fe40000201000 */
[----:B------:R-:W2:Y:S01]  /*8c50*/  LDC R28, c[0x0][0x658] ;  /* 0x00019600ff1c7b82 */ /* 0x000ea20000000800 */
[----:B----4-:R-:W-:Y:S02]  /*8c60*/  ISETP.NE.U32.AND P0, PT, R30, RZ, PT ;  /* 0x000000ff1e00720c */ /* 0x010fe40003f05070 */
[----:B------:R-:W-:Y:S01]  /*8c70*/  IADD3 R3, R5, R3, RZ ;  /* 0x0000000305037210 */ /* 0x000fe20007ffe0ff */
[----:B------:R-:W-:Y:S01]  /*8c80*/  FMUL R0, R0, UR4 ;  /* 0x0000000400007c20 */ /* 0x000fe20008400000 */
[----:B------:R-:W-:Y:S01]  /*8c90*/  ISETP.NE.AND.EX P0, PT, R31, RZ, PT, P0 ;  /* 0x000000ff1f00720c */ /* 0x000fe20003f05300 */
[----:B------:R-:W-:Y:S02]  /*8ca0*/  IMAD.MOV.U32 R5, RZ, RZ, -0x1 ;  /* 0xffffffffff057424 */ /* 0x000fe400078e00ff */
[----:B------:R-:W3:Y:S01]  /*8cb0*/  LDC R15, c[0x0][0x148] ;  /* 0x00005200ff0f7b82 */ /* 0x000ee20000000800 */
[-CC-:B0-----:R-:W-:Y:S01]  /*8cc0*/  SHF.R.U64 R12, R4, R6.reuse, R3.reuse ;  /* 0x00000006040c7219 */ /* 0x181fe20000001203 */
[----:B------:R0:W4:Y:S01]  /*8cd0*/  F2I.U32.TRUNC.NTZ R13, R0 ;  /* 0x00000000000d7305 */ /* 0x000122000020f000 */
[----:B------:R-:W-:-:S05]  /*8ce0*/  SHF.R.U32.HI R3, RZ, R6, R3 ;  /* 0x00000006ff037219 */ /* 0x000fca0000011603 */
[----:B------:R-:W0:Y:S01]  /*8cf0*/  LDC R20, c[0x0][0x600] ;  /* 0x00018000ff147b82 */ /* 0x000e220000000800 */
[-CC-:B-1----:R-:W-:Y:S02]  /*8d00*/  SHF.R.U64 R10, R12, R8.reuse, R3.reuse ;  /* 0x000000080c0a7219 */ /* 0x182fe40000001203 */
[----:B------:R-:W-:-:S05]  /*8d10*/  SHF.R.U32.HI R3, RZ, R8, R3 ;  /* 0x00000008ff037219 */ /* 0x000fca0000011603 */
[----:B------:R-:W1:Y:S01]  /*8d20*/  LDC R21, c[0x0][0x648] ;  /* 0x00019200ff157b82 */ /* 0x000e620000000800 */
[-C--:B--2---:R-:W-:Y:S02]  /*8d30*/  SHF.L.U32 R4, R5, R28.reuse, RZ ;  /* 0x0000001c05047219 */ /* 0x084fe400000006ff */
[-CC-:B------:R-:W-:Y:S02]  /*8d40*/  SHF.R.U64 R14, R10, R28.reuse, R3.reuse ;  /* 0x0000001c0a0e7219 */ /* 0x180fe40000001203 */
[----:B------:R-:W-:Y:S02]  /*8d50*/  SHF.R.U32.HI R5, RZ, R28, R3 ;  /* 0x0000001cff057219 */ /* 0x000fe40000011603 */
[----:B------:R-:W-:Y:S01]  /*8d60*/  LOP3.LUT R153, RZ, R4, RZ, 0x33, !PT ;  /* 0x00000004ff997212 */ /* 0x000fe200078e33ff */
[----:B------:R-:W2:Y:S01]  /*8d70*/  LDC R25, c[0x0][0x638] ;  /* 0x00018e00ff197b82 */ /* 0x000ea20000000800 */
[----:B------:R-:W-:Y:S02]  /*8d80*/  SHF.L.U32 R28, R7, R28, RZ ;  /* 0x0000001c071c7219 */ /* 0x000fe400000006ff */
[----:B------:R-:W-:-:S05]  /*8d90*/  MOV R4, R14 ;  /* 0x0000000e00047202 */ /* 0x000fca0000000f00 */
[----:B------:R-:W0:Y:S01]  /*8da0*/  LDC R27, c[0x0][0x610] ;  /* 0x00018400ff1b7b82 */ /* 0x000e220000000800 */
[----:B----4-:R-:W-:Y:S05]  /*8db0*/  @!P0 BRA `(.L_x_287) ;  /* 0x0000000000288947 */ /* 0x010fea0003800000 */
        /* <DEDUP_REMOVED lines=10> */
.L_x_287:
[----:B------:R-:W-:Y:S01]  /*8e60*/  ISETP.NE.AND P0, PT, R2, 0x1, PT ;  /* 0x000000010200780c */ /* 0x000fe20003f05270 */
[----:B------:R-:W-:Y:S01]  /*8e70*/  IMAD.MOV R13, RZ, RZ, -R13 ;  /* 0x000000ffff0d7224 */ /* 0x000fe200078e0a0d */
[----:B01----:R-:W-:Y:S01]  /*8e80*/  SHF.R.U64 R0, R4, R21, R5 ;  /* 0x0000001504007219 */ /* 0x003fe20000001205 */
[----:B------:R-:W-:Y:S01]  /*8e90*/  VIADD R5, R20, 0xffffffff ;  /* 0xffffffff14057836 */ /* 0x000fe20000000000 */
[----:B------:R-:W-:Y:S02]  /*8ea0*/  LOP3.LUT R153, R10, R153, RZ, 0xc0, !PT ;  /* 0x000000990a997212 */ /* 0x000fe400078ec0ff */
[----:B------:R-:W-:Y:S02]  /*8eb0*/  IADD3 R3, -R0, RZ, RZ ;  /* 0x000000ff00037210 */ /* 0x000fe40007ffe1ff */
[----:B------:R-:W-:Y:S01]  /*8ec0*/  LOP3.LUT R5, R12, R5, RZ, 0xc0, !PT ;  /* 0x000000050c057212 */ /* 0x000fe200078ec0ff */
[----:B------:R-:W-:Y:S02]  /*8ed0*/  IMAD R153, R28, R0, R153 ;  /* 0x000000001c997224 */ /* 0x000fe400078e0299 */
[----:B--2---:R-:W-:-:S02]  /*8ee0*/  IMAD R0, R3, R25, R14 ;  /* 0x0000001903007224 */ /* 0x004fc400078e020e */
[----:B---3--:R-:W-:Y:S02]  /*8ef0*/  @P0 IMAD R26, R15, R13, R24 ;  /* 0x0000000d0f1a0224 */ /* 0x008fe400078e0218 */
[----:B------:R-:W-:Y:S02]  /*8f00*/  IMAD R4, R0, R20, R5 ;  /* 0x0000001400047224 */ /* 0x000fe400078e0205 */
[----:B------:R-:W-:Y:S02]  /*8f10*/  IMAD R153, R153, R27, R26 ;  /* 0x0000001b99997224 */ /* 0x000fe400078e021a */
[----:B------:R-:W-:-:S03]  /*8f20*/  IMAD.MOV.U32 R3, RZ, RZ, 0x1 ;  /* 0x00000001ff037424 */ /* 0x000fc600078e00ff */
[----:B------:R-:W-:Y:S02]  /*8f30*/  SEL R154, R4, R153, !P0 ;  /* 0x00000099049a7207 */ /* 0x000fe40004000000 */
[----:B------:R-:W-:Y:S02]  /*8f40*/  PRMT R0, R3, 0x7610, R0 ;  /* 0x0000761003007816 */ /* 0x000fe40000000000 */
[----:B------:R-:W-:-:S07]  /*8f50*/  SEL R153, R153, R4, !P0 ;  /* 0x0000000499997207 */ /* 0x000fce0004000000 */
.L_x_285:
[----:B------:R-:W-:-:S13]  /*8f60*/  LOP3.LUT P0, RZ, R0, 0xff, RZ, 0xc0, !PT ;  /* 0x000000ff00ff7812 */ /* 0x000fda000780c0ff */
[----:B------:R-:W-:Y:S05]  /*8f70*/  @P0 BRA `(.L_x_288) ;  /* 0xffffff8000a00947 */ /* 0x000fea000383ffff */
[----:B------:R-:W-:Y:S05]  /*8f80*/  EXIT ;  /* 0x000000000000794d */ /* 0x000fea0003800000 */
.L_x_7:
[----:B0-----:R-:W-:Y:S01]  /*8f90*/  ULDC.64 UR4, c[0x0][0x650] ;  /* 0x0001940000047ab9 */ /* 0x001fe20000000a00 */
        /* <DEDUP_REMOVED lines=8> */
[----:B------:R-:W-:Y:S01]  /*9020*/  IMAD.MOV.U32 R12, RZ, RZ, R16 ;  /* 0x000000ffff0c7224 */ /* 0x000fe200078e0010 */
[----:B------:R-:W-:-:S06]  /*9030*/  MOV R13, R17 ;  /* 0x00000011000d7202 */ /* 0x000fcc0000000f00 */
        /* <DEDUP_REMOVED lines=15> */
.L_x_290:
[----:B------:R-:W0:Y:S01]  /*9130*/  LDC.64 R28, c[0x0][0x640] ;  /* 0x00019000ff1c7b82 */ /* 0x000e220000000a00 */
[-CC-:B------:R-:W-:Y:S01]  /*9140*/  SHF.R.U64 R22, R12, R6.reuse, R13.reuse ;  /* 0x000000060c167219 */ /* 0x180fe2000000120d */
[----:B------:R-:W-:Y:S01]  /*9150*/  IMAD.MOV.U32 R30, RZ, RZ, 0x1 ;  /* 0x00000001ff1e7424 */ /* 0x000fe200078e00ff */
[----:B------:R-:W-:Y:S02]  /*9160*/  SHF.R.U32.HI R6, RZ, R6, R13 ;  /* 0x00000006ff067219 */ /* 0x000fe4000001160d */
        /* <DEDUP_REMOVED lines=8> */
[----:B------:R-:W-:Y:S01]  /*91f0*/  IMAD.IADD R9, R9, 0x1, R11 ;  /* 0x0000000109097824 */ /* 0x000fe200078e020b */
[----:B0-----:R-:W-:-:S04]  /*9200*/  ISETP.NE.U32.AND P0, PT, R28, RZ, PT ;  /* 0x000000ff1c00720c */ /* 0x001fc80003f05070 */
[----:B------:R-:W-:Y:S02]  /*9210*/  ISETP.NE.AND.EX P0, PT, R29, RZ, PT, P0 ;  /* 0x000000ff1d00720c */ /* 0x000fe40003f05300 */
[----:B------:R-:W0:Y:S01]  /*9220*/  LDC R20, c[0x0][0x600] ;  /* 0x00018000ff147b82 */ /* 0x000e220000000800 */
[-CC-:B-1----:R-:W-:Y:S02]  /*9230*/  SHF.R.U64 R14, R8, R10.reuse, R9.reuse ;  /* 0x0000000a080e7219 */ /* 0x182fe40000001209 */
[----:B------:R-:W-:Y:S02]  /*9240*/  SHF.R.U32.HI R9, RZ, R10, R9 ;  /* 0x0000000aff097219 */ /* 0x000fe40000011609 */
[----:B------:R-:W-:-:S03]  /*9250*/  MOV R8, 0xffffffff ;  /* 0xffffffff00087802 */ /* 0x000fc60000000f00 */
[----:B------:R-:W1:Y:S01]  /*9260*/  LDC R24, c[0x0][0x648] ;  /* 0x00019200ff187b82 */ /* 0x000e620000000800 */
[-CC-:B--2---:R-:W-:Y:S02]  /*9270*/  SHF.R.U64 R23, R14, R12.reuse, R9.reuse ;  /* 0x0000000c0e177219 */ /* 0x184fe40000001209 */
[----:B------:R-:W-:-:S05]  /*9280*/  SHF.R.U32.HI R6, RZ, R12, R9 ;  /* 0x0000000cff067219 */ /* 0x000fca0000011609 */
[----:B------:R-:W2:Y:S01]  /*9290*/  LDC R26, c[0x0][0x638] ;  /* 0x00018e00ff1a7b82 */ /* 0x000ea20000000800 */
[-C--:B---3--:R-:W-:Y:S02]  /*92a0*/  SHF.L.U32 R8, R8, R27.reuse, RZ ;  /* 0x0000001b08087219 */ /* 0x088fe400000006ff */
[-CC-:B------:R-:W-:Y:S02]  /*92b0*/  SHF.R.U64 R25, R23, R27.reuse, R6.reuse ;  /* 0x0000001b17197219 */ /* 0x180fe40000001206 */
[----:B------:R-:W-:Y:S02]  /*92c0*/  LOP3.LUT R32, RZ, R8, RZ, 0x33, !PT ;  /* 0x00000008ff207212 */ /* 0x000fe400078e33ff */
[----:B------:R-:W-:Y:S01]  /*92d0*/  SHF.R.U32.HI R9, RZ, R27, R6 ;  /* 0x0000001bff097219 */ /* 0x000fe20000011606 */
[----:B------:R-:W3:Y:S01]  /*92e0*/  LDC R31, c[0x0][0x610] ;  /* 0x00018400ff1f7b82 */ /* 0x000ee20000000800 */
[----:B------:R-:W-:Y:S01]  /*92f0*/  IMAD.MOV.U32 R8, RZ, RZ, R25 ;  /* 0x000000ffff087224 */ /* 0x000fe200078e0019 */
[----:B------:R-:W-:Y:S06]  /*9300*/  @!P0 BRA `(.L_x_291) ;  /* 0x0000000000288947 */ /* 0x000fec0003800000 */
[----:B------:R-:W4:Y:S02]  /*9310*/  LDC R6, c[0x0][0x64c] ;  /* 0x00019300ff067b82 */ /* 0x000f240000000800 */
[----:B----4-:R-:W-:-:S04]  /*9320*/  IADD3 R13, P0, R25, R6, RZ ;  /* 0x00000006190d7210 */ /* 0x010fc80007f1e0ff */
[----:B------:R-:W-:-:S05]  /*9330*/  IADD3.X R15, RZ, R9, RZ, P0, !PT ;  /* 0x00000009ff0f7210 */ /* 0x000fca00007fe4ff */
[----:B------:R-:W-:-:S04]  /*9340*/  IMAD.WIDE.U32 R8, R15, R28, RZ ;  /* 0x0000001c0f087225 */ /* 0x000fc800078e00ff */
[----:B------:R-:W-:-:S04]  /*9350*/  IMAD.WIDE.U32 R10, P0, R13, R29, R8 ;  /* 0x0000001d0d0a7225 */ /* 0x000fc80007800008 */
[----:B------:R-:W-:-:S04]  /*9360*/  IMAD.WIDE.U32 R8, R13, R28, RZ ;  /* 0x0000001c0d087225 */ /* 0x000fc800078e00ff */
[----:B------:R-:W-:Y:S01]  /*9370*/  IMAD.X R13, RZ, RZ, RZ, P0 ;  /* 0x000000ffff0d7224 */ /* 0x000fe200000e06ff */
[----:B------:R-:W-:Y:S01]  /*9380*/  IADD3 RZ, P0, R9, R10, RZ ;  /* 0x0000000a09ff7210 */ /* 0x000fe20007f1e0ff */
[----:B------:R-:W-:-:S04]  /*9390*/  IMAD.MOV.U32 R12, RZ, RZ, R11 ;  /* 0x000000ffff0c7224 */ /* 0x000fc800078e000b */
[----:B------:R-:W-:-:S08]  /*93a0*/  IMAD.WIDE.U32.X R8, R15, R29, R12, P0 ;  /* 0x0000001d0f087225 */ /* 0x000fd000000e040c */
.L_x_291:
[----:B------:R-:W-:Y:S02]  /*93b0*/  ISETP.NE.AND P0, PT, R2, 0x1, PT ;  /* 0x000000010200780c */ /* 0x000fe40003f05270 */
[----:B-1----:R-:W-:Y:S02]  /*93c0*/  SHF.R.U64 R6, R8, R24, R9 ;  /* 0x0000001808067219 */ /* 0x002fe40000001209 */
[----:B------:R-:W-:Y:S02]  /*93d0*/  SHF.L.U32 R30, R30, R27, RZ ;  /* 0x0000001b1e1e7219 */ /* 0x000fe400000006ff */
[----:B------:R-:W-:Y:S01]  /*93e0*/  LOP3.LUT R5, R23, R32, RZ, 0xc0, !PT ;  /* 0x0000002017057212 */ /* 0x000fe200078ec0ff */
[----:B------:R-:W-:Y:S01]  /*93f0*/  IMAD.MOV R8, RZ, RZ, -R6 ;  /* 0x000000ffff087224 */ /* 0x000fe200078e0a06 */
[----:B0-----:R-:W-:Y:S02]  /*9400*/  IADD3 R9, R20, -0x1, RZ ;  /* 0xffffffff14097810 */ /* 0x001fe40007ffe0ff */
[----:B------:R-:W-:Y:S01]  /*9410*/  MOV R13, R22 ;  /* 0x00000016000d7202 */ /* 0x000fe20000000f00 */
[----:B------:R-:W-:Y:S01]  /*9420*/  IMAD R6, R30, R6, R5 ;  /* 0x000000061e067224 */ /* 0x000fe200078e0205 */
[----:B------:R-:W-:Y:S01]  /*9430*/  LOP3.LUT R5, R14, R9, RZ, 0xc0, !PT ;  /* 0x000000090e057212 */ /* 0x000fe200078ec0ff */
[----:B------:R-:W-:-:S02]  /*9440*/  @P0 IMAD R3, R7, R21, R4 ;  /* 0x0000001507030224 */ /* 0x000fc400078e0204 */
[----:B--2---:R-:W-:Y:S02]  /*9450*/  IMAD R4, R8, R26, R25 ;  /* 0x0000001a08047224 */ /* 0x004fe400078e0219 */
[----:B---3--:R-:W-:Y:S02]  /*9460*/  IMAD R3, R6, R31, R3 ;  /* 0x0000001f06037224 */ /* 0x008fe400078e0203 */
[----:B------:R-:W-:Y:S02]  /*9470*/  IMAD R4, R4, R20, R5 ;  /* 0x0000001404047224 */ /* 0x000fe400078e0205 */
[----:B------:R-:W-:-:S03]  /*9480*/  IMAD.MOV.U32 R6, RZ, RZ, 0x1 ;  /* 0x00000001ff067424 */ /* 0x000fc600078e00ff */
[----:B------:R-:W-:Y:S02]  /*9490*/  SEL R20, R4, R3, !P0 ;  /* 0x0000000304147207 */ /* 0x000fe40004000000 */
[----:B------:R-:W-:-:S07]  /*94a0*/  SEL R12, R3, R4, !P0 ;  /* 0x00000004030c7207 */ /* 0x000fce0004000000 */
.L_x_289:
[----:B------:R-:W-:-:S08]  /*94b0*/  NOP ;  /* 0x0000000000007918 */ /* 0x000fd00000000000 */
[----:B------:R-:W0:-:S00]  /*94c0*/  USETMAXREG.DEALLOC.CTAPOOL 0x28 ;  /* 0x00000028000079c8 */ /* 0x000e0000080e0500 */
[----:B0-----:R-:W-:-:S13]  /*94d0*/  ISETP.NE.AND P0, PT, R0, RZ, PT ;  /* 0x000000ff0000720c */ /* 0x001fda0003f05270 */
[----:B------:R-:W-:Y:S05]  /*94e0*/  @P0 EXIT ;  /* 0x000000000000094d */ /* 0x000fea0003800000 */
[----:B------:R-:W-:Y:S01]  /*94f0*/  LOP3.LUT P0, RZ, R6, 0xff, RZ, 0xc0, !PT ;  /* 0x000000ff06ff7812 */ /* 0x000fe2000780c0ff */
[----:B------:R-:W-:Y:S02]  /*9500*/  IMAD.MOV.U32 R10, RZ, RZ, 0x1 ;  /* 0x00000001ff0a7424 */ /* 0x000fe400078e00ff */
[----:B------:R-:W-:-:S10]  /*9510*/  IMAD.MOV.U32 R9, RZ, RZ, RZ ;  /* 0x000000ffff097224 */ /* 0x000fd400078e00ff */
[----:B------:R-:W-:Y:S05]  /*9520*/  @!P0 BRA `(.L_x_292) ;  /* 0x0000000c00848947 */ /* 0x000fea0003800000 */
[----:B------:R-:W0:Y:S01]  /*9530*/  LDC R0, c[0x0][0x28c] ;  /* 0x0000a300ff007b82 */ /* 0x000e220000000800 */
[----:B------:R-:W-:Y:S01]  /*9540*/  ULDC UR5, c[0x0][0x658] ;  /* 0x0001960000057ab9 */ /* 0x000fe20000000800 */
[----:B------:R-:W-:Y:S01]  /*9550*/  UMOV UR11, 0xffffffff ;  /* 0xffffffff000b7882 */ /* 0x000fe20000000000 */
[----:B------:R-:W-:Y:S01]  /*9560*/  UMOV UR15, 0x1 ;  /* 0x00000001000f7882 */ /* 0x000fe20000000000 */
[----:B------:R-:W-:Y:S01]  /*9570*/  USHF.L.U32 UR11, UR11, UR5, URZ ;  /* 0x000000050b0b7299 */ /* 0x000fe2000800063f */
[----:B------:R-:W-:Y:S01]  /*9580*/  BSSY B0, `(.L_x_292) ;  /* 0x00000db000007945 */ /* 0x000fe20003800000 */
[----:B------:R-:W-:Y:S01]  /*9590*/  ULDC UR9, c[0x0][0xc] ;  /* 0x0000030000097ab9 */ /* 0x000fe20000000800 */
[----:B------:R-:W-:Y:S01]  /*95a0*/  ULDC UR14, c[0x0][0x10] ;  /* 0x00000400000e7ab9 */ /* 0x000fe20000000800 */
[----:B------:R-:W1:Y:S01]  /*95b0*/  S2UR UR8, SR_CgaCtaId ;  /* 0x00000000000879c3 */ /* 0x000e620000008800 */
[----:B------:R-:W-:Y:S01]  /*95c0*/  ULOP3.LUT UR13, URZ, UR11, URZ, 0x33, !UPT ;  /* 0x0000000b3f0d7292 */ /* 0x000fe2000f8e333f */
[----:B------:R-:W-:Y:S01]  /*95d0*/  LOP3.LUT R11, R19, 0x2, RZ, 0xfc, !PT ;  /* 0x00000002130b7812 */ /* 0x000fe200078efcff */
[----:B------:R-:W-:Y:S01]  /*95e0*/  IMAD.MOV.U32 R10, RZ, RZ, 0x1 ;  /* 0x00000001ff0a7424 */ /* 0x000fe200078e00ff */
[----:B------:R-:W-:Y:S01]  /*95f0*/  MOV R9, RZ ;  /* 0x000000ff00097202 */ /* 0x000fe20000000f00 */
[----:B------:R-:W-:Y:S01]  /*9600*/  ULDC UR4, c[0x0][0x600] ;  /* 0x0001800000047ab9 */ /* 0x000fe20000000800 */
[----:B------:R-:W-:Y:S01]  /*9610*/  UMOV UR18, 0x55 ;  /* 0x0000005500127882 */ /* 0x000fe20000000000 */
[----:B------:R-:W-:-:S02]  /*9620*/  UIADD3 UR4, UR4, -0x1, URZ ;  /* 0xffffffff04047890 */ /* 0x000fc4000fffe03f */
[----:B------:R-:W-:Y:S01]  /*9630*/  USHF.L.U32 UR5, UR15, UR5, URZ ;  /* 0x000000050f057299 */ /* 0x000fe2000800063f */
[----:B------:R-:W-:Y:S01]  /*9640*/  ULDC.64 UR28, c[0x0][0x198] ;  /* 0x00006600001c7ab9 */ /* 0x000fe20000000a00 */
[----:B0-----:R-:W-:-:S04]  /*9650*/  IADD3 R0, R0, 0x1f, RZ ;  /* 0x0000001f00007810 */ /* 0x001fc80007ffe0ff */
[----:B------:R-:W-:Y:S01]  /*9660*/  SHF.R.S32.HI R3, RZ, 0x1f, R0 ;  /* 0x0000001fff037819 */ /* 0x000fe20000011400 */
[----:B-1----:R-:W-:-:S03]  /*9670*/  ULOP3.LUT UR10, UR8, 0x1, URZ, 0xc0, !UPT ;  /* 0x00000001080a7892 */ /* 0x002fc6000f8ec03f */
[----:B------:R-:W-:Y:S01]  /*9680*/  LEA.HI R3, R3, R0, RZ, 0x5 ;  /* 0x0000000003037211 */ /* 0x000fe200078f28ff */
[----:B------:R-:W-:Y:S01]  /*9690*/  USHF.R.U32.HI UR25, URZ, 0x1, UR8 ;  /* 0x000000013f197899 */ /* 0x000fe20008011608 */
[----:B------:R-:W-:Y:S01]  /*96a0*/  IMAD.MOV.U32 R0, RZ, RZ, 0x1 ;  /* 0x00000001ff007424 */ /* 0x000fe200078e00ff */
[----:B------:R-:W-:Y:S01]  /*96b0*/  USHF.L.U32 UR6, UR8, 0x6, URZ ;  /* 0x0000000608067899 */ /* 0x000fe2000800063f */
[--C-:B------:R-:W-:Y:S01]  /*96c0*/  SHF.R.S32.HI R8, RZ, 0x5, R3.reuse ;  /* 0x00000005ff087819 */ /* 0x100fe20000011403 */
[----:B------:R-:W-:Y:S02]  /*96d0*/  USHF.L.U32 UR7, UR8, 0xb, URZ ;  /* 0x0000000b08077899 */ /* 0x000fe4000800063f */
[----:B------:R-:W-:Y:S01]  /*96e0*/  ULOP3.LUT UR8, UR8, 0xfffffffe, URZ, 0xc0, !UPT ;  /* 0xfffffffe08087892 */ /* 0x000fe2000f8ec03f */
[----:B------:R-:W-:Y:S01]  /*96f0*/  PRMT R3, R0, 0x7610, R3 ;  /* 0x0000761000037816 */ /* 0x000fe20000000003 */
[----:B------:R-:W-:Y:S01]  /*9700*/  UISETP.GT.U32.AND UP0, UPT, UR10, 0xffff, UPT ;  /* 0x0000ffff0a00788c */ /* 0x000fe2000bf04070 */
[----:B------:R-:W-:Y:S01]  /*9710*/  VIADD R0, R8, 0x1 ;  /* 0x0000000108007836 */ /* 0x000fe20000000000 */
[----:B------:R-:W-:-:S02]  /*9720*/  USHF.L.U32 UR11, UR15, UR8, URZ ;  /* 0x000000080f0b7299 */ /* 0x000fc4000800063f */
[----:B------:R-:W-:Y:S02]  /*9730*/  ULOP3.LUT UR12, UR8, 0x1, URZ, 0xfc, !UPT ;  /* 0x00000001080c7892 */ /* 0x000fe4000f8efc3f */
[----:B------:R-:W-:Y:S02]  /*9740*/  UIMAD.WIDE.U32 UR8, UR9, UR14, URZ ;  /* 0x0000000e090872a5 */ /* 0x000fe4000f8e003f */
[----:B------:R-:W-:Y:S01]  /*9750*/  USEL UR10, UR10, 0xffff, !UP0 ;  /* 0x0000ffff0a0a7887 */ /* 0x000fe2000c000000 */
[----:B------:R-:W-:Y:S01]  /*9760*/  ULDC UR14, c[0x0][0x14] ;  /* 0x00000500000e7ab9 */ /* 0x000fe20000000800 */
[----:B------:R-:W-:Y:S02]  /*9770*/  USHF.L.U32 UR12, UR15, UR12, URZ ;  /* 0x0000000c0f0c7299 */ /* 0x000fe4000800063f */
[----:B------:R-:W-:Y:S02]  /*9780*/  UIMAD.WIDE.U32 UR26, UR8, UR14, URZ ;  /* 0x0000000e081a72a5 */ /* 0x000fe4000f8e003f */
[----:B------:R-:W-:-:S02]  /*9790*/  UIMAD UR21, UR9, UR14, URZ ;  /* 0x0000000e091572a4 */ /* 0x000fc4000f8e023f */
[----:B------:R-:W-:Y:S02]  /*97a0*/  ULOP3.LUT UR10, UR10, 0xffff, URZ, 0xc0, !UPT ;  /* 0x0000ffff0a0a7892 */ /* 0x000fe4000f8ec03f */
[----:B------:R-:W-:Y:S02]  /*97b0*/  ULOP3.LUT UR6, UR6, 0x40, URZ, 0xc0, !UPT ;  /* 0x0000004006067892 */ /* 0x000fe4000f8ec03f */
[----:B------:R-:W-:Y:S02]  /*97c0*/  ULOP3.LUT UR7, UR7, 0x800, URZ, 0xc0, !UPT ;  /* 0x0000080007077892 */ /* 0x000fe4000f8ec03f */
[----:B------:R-:W-:Y:S02]  /*97d0*/  ULOP3.LUT UR19, UR11, UR12, URZ, 0xfc, !UPT ;  /* 0x0000000c0b137292 */ /* 0x000fe4000f8efc3f */
[----:B------:R-:W-:Y:S02]  /*97e0*/  UIADD3 UR21, UR27, UR21, URZ ;  /* 0x000000151b157290 */ /* 0x000fe4000fffe03f */
[----:B------:R-:W-:-:S12]  /*97f0*/  USHF.L.U32 UR18, UR18, UR10, URZ ;  /* 0x0000000a12127299 */ /* 0x000fd8000800063f */
.L_x_303:
[----:B------:R-:W-:-:S03]  /*9800*/  UMOV UR8, 0xffffffff ;  /* 0xffffffff00087882 */ /* 0x000fc60000000000 */
[----:B------:R-:W-:Y:S05]  /*9810*/  BRA.DIV UR8, `(.L_x_293) ;  /* 0x0000000e08b07947 */ /* 0x000fea000b800000 */
[----:B------:R-:W-:-:S13]  /*9820*/  ELECT P6, URZ, PT ;  /* 0x00000000003f782f */ /* 0x000fda00038c0000 */
.L_x_314:
[----:B------:R-:W0:Y:S01]  /*9830*/  LDC R4, c[0x0][0x28c] ;  /* 0x0000a300ff047b82 */ /* 0x000e220000000800 */
[----:B------:R-:W-:Y:S01]  /*9840*/  BSSY B1, `(.L_x_294) ;  /* 0x000003c000017945 */ /* 0x000fe20003800000 */
[----:B0-----:R-:W-:-:S13]  /*9850*/  ISETP.LT.OR P6, PT, R4, 0x1, !P6 ;  /* 0x000000010400780c */ /* 0x001fda00077c1670 */
[----:B------:R-:W-:Y:S05]  /*9860*/  @P6 BRA `(.L_x_295) ;  /* 0x0000000000e46947 */ /* 0x000fea0003800000 */
[----:B------:R-:W-:Y:S01]  /*9870*/  LEA R12, R12, UR25, 0x2 ;  /* 0x000000190c0c7c11 */ /* 0x000fe2000f8e10ff */
[----:B------:R-:W-:Y:S01]  /*9880*/  IMAD.MOV.U32 R15, RZ, RZ, RZ ;  /* 0x000000ffff0f7224 */ /* 0x000fe200078e00ff */
[----:B------:R-:W-:Y:S01]  /*9890*/  LEA R20, R20, UR6, 0x7 ;  /* 0x0000000614147c11 */ /* 0x000fe2000f8e38ff */
[----:B------:R-:W-:Y:S01]  /*98a0*/  IMAD.MOV.U32 R5, RZ, RZ, R10 ;  /* 0x000000ffff057224 */ /* 0x000fe200078e000a */
[----:B------:R-:W-:Y:S01]  /*98b0*/  MOV R4, R0 ;  /* 0x0000000000047202 */ /* 0x000fe20000000f00 */
[----:B------:R-:W-:Y:S01]  /*98c0*/  IMAD.MOV.U32 R6, RZ, RZ, R9 ;  /* 0x000000ffff067224 */ /* 0x000fe200078e0009 */
[----:B------:R-:W-:-:S07]  /*98d0*/  SHF.L.U32 R14, R12, 0x6, RZ ;  /* 0x000000060c0e7819 */ /* 0x000fce00000006ff */
.L_x_298:
[----:B------:R-:W0:Y:S01]  /*98e0*/  S2R R12, SR_CgaCtaId ;  /* 0x00000000000c7919 */ /* 0x000e220000008800 */
[----:B------:R-:W-:Y:S02]  /*98f0*/  MOV R7, 0x400 ;  /* 0x0000040000077802 */ /* 0x000fe40000000f00 */
[----:B------:R-:W-:Y:S02]  /*9900*/  LOP3.LUT P1, RZ, R18, 0x7f, RZ, 0xc0, !PT ;  /* 0x0000007f12ff7812 */ /* 0x000fe4000782c0ff */
[----:B0-----:R-:W-:Y:S02]  /*9910*/  LEA R24, R12, R7, 0x18 ;  /* 0x000000070c187211 */ /* 0x001fe400078ec0ff */
[----:B------:R-:W-:-:S09]  /*9920*/  SHF.L.U32 R7, R5, 0x1f, RZ ;  /* 0x0000001f05077819 */ /* 0x000fd200000006ff */
[----:B------:R-:W0:Y:S01]  /*9930*/  @!P1 LDC R12, c[0x0][0x500] ;  /* 0x00014000ff0c9b82 */ /* 0x000e220000000800 */
[----:B------:R-:W-:-:S04]  /*9940*/  IMAD R22, R6, 0x8, R24 ;  /* 0x0000000806167824 */ /* 0x000fc800078e0218 */
[----:B------:R-:W1:Y:S02]  /*9950*/  SYNCS.PHASECHK.TRANS64.TRYWAIT P0, [R22+URZ+0x20], R7 ;  /* 0x00002007160075a7 */ /* 0x000e64000800017f */
[----:B-1----:R-:W-:Y:S05]  /*9960*/  @!P0 BRA `(.L_x_296) ;  /* 0x0000000c007c8947 */ /* 0x002fea0003800000 */
.L_x_315:
[----:B-1----:R-:W-:Y:S01]  /*9970*/  PRMT R7, R11, 0x9910, RZ ;  /* 0x000099100b077816 */ /* 0x002fe200000000ff */
[----:B0-----:R0:W-:Y:S03]  /*9980*/  @!P1 SYNCS.ARRIVE.TRANS64 RZ, [R22+URZ], R12 ;  /* 0x0000000c16ff99a7 */ /* 0x0011e6000800003f */
[----:B------:R-:W-:-:S13]  /*9990*/  ISETP.NE.AND P0, PT, R7, 0x2, PT ;  /* 0x000000020700780c */ /* 0x000fda0003f05270 */
[----:B0-----:R-:W-:Y:S05]  /*99a0*/  @P0 BRA `(.L_x_297) ;  /* 0x0000000000040947 */ /* 0x001fea0003800000 */
[----:B------:R-:W-:Y:S01]  /*99b0*/  BPT.TRAP 0x1 ;  /* 0x000000040000795c */ /* 0x000fe20000300000 */
.L_x_297:
[----:B------:R-:W-:Y:S01]  /*99c0*/  LEA R7, R6, UR25, 0x2 ;  /* 0x0000001906077c11 */ /* 0x000fe2000f8e10ff */
[----:B------:R-:W-:Y:S01]  /*99d0*/  UIADD3 UR14, UP0, UR28, 0xf0, URZ ;  /* 0x000000f01c0e7890 */ /* 0x000fe2000ff1e03f */
[----:B------:R-:W-:Y:S01]  /*99e0*/  R2UR UR23, R14 ;  /* 0x000000000e1772ca */ /* 0x000fe200000e0000 */
[----:B------:R-:W-:Y:S01]  /*99f0*/  UIADD3 UR32, UP1, UR28, 0x1f0, URZ ;  /* 0x000001f01c207890 */ /* 0x000fe2000ff3e03f */
[----:B------:R-:W-:Y:S01]  /*9a00*/  R2UR UR9, R22 ;  /* 0x00000000160972ca */ /* 0x000fe200000e0000 */
[----:B------:R-:W-:Y:S01]  /*9a10*/  IMAD.SHL.U32 R7, R7, 0x800, RZ ;  /* 0x0000080007077824 */ /* 0x000fe200078e00ff */
[----:B------:R-:W-:Y:S01]  /*9a20*/  R2UR UR10, R15 ;  /* 0x000000000f0a72ca */ /* 0x000fe200000e0000 */
[----:B------:R-:W-:Y:S01]  /*9a30*/  UIADD3.X UR15, URZ, UR29, URZ, UP0, !UPT ;  /* 0x0000001d3f0f7290 */ /* 0x000fe200087fe43f */
[----:B------:R-:W-:Y:S01]  /*9a40*/  R2UR UR12, R13 ;  /* 0x000000000d0c72ca */ /* 0x000fe200000e0000 */
[----:B------:R-:W-:Y:S01]  /*9a50*/  UPRMT UR20, URZ, 0x5410, UR18 ;  /* 0x000054103f147896 */ /* 0x000fe20008000012 */
[----:B------:R-:W-:Y:S01]  /*9a60*/  LEA R12, R7, R24, 0x2 ;  /* 0x00000018070c7211 */ /* 0x000fe200078e10ff */
[----:B------:R-:W-:Y:S01]  /*9a70*/  UPRMT UR30, URZ, 0x5410, UR19 ;  /* 0x000054103f1e7896 */ /* 0x000fe20008000013 */
[C---:B------:R-:W-:Y:S01]  /*9a80*/  LEA R7, R6.reuse, UR7, 0xc ;  /* 0x0000000706077c11 */ /* 0x040fe2000f8e60ff */
[----:B------:R-:W-:Y:S01]  /*9a90*/  VIADD R6, R6, 0x1 ;  /* 0x0000000106067836 */ /* 0x000fe20000000000 */
[----:B------:R-:W-:Y:S01]  /*9aa0*/  R2UR UR8, R12 ;  /* 0x000000000c0872ca */ /* 0x000fe200000e0000 */
[----:B------:R-:W-:Y:S01]  /*9ab0*/  UIADD3.X UR33, URZ, UR29, URZ, UP1, !UPT ;  /* 0x0000001d3f217290 */ /* 0x000fe20008ffe43f */
[----:B------:R-:W-:Y:S01]  /*9ac0*/  IADD3 R4, R4, -0x1, RZ ;  /* 0xffffffff04047810 */ /* 0x000fe20007ffe0ff */
[----:B------:R-:W-:Y:S01]  /*9ad0*/  IMAD R7, R7, 0x4, R24 ;  /* 0x0000000407077824 */ /* 0x000fe200078e0218 */
[----:B------:R-:W-:Y:S01]  /*9ae0*/  R2UR UR24, R20 ;  /* 0x00000000141872ca */ /* 0x000fe200000e0000 */
[----:B------:R-:W-:Y:S01]  /*9af0*/  UMOV UR16, 0x0 ;  /* 0x0000000000107882 */ /* 0x000fe20000000000 */
[----:B------:R-:W-:Y:S01]  /*9b00*/  ISETP.GT.AND P1, PT, R4, 0x1, PT ;  /* 0x000000010400780c */ /* 0x000fe20003f24270 */
[----:B------:R-:W-:Y:S01]  /*9b10*/  UMOV UR17, 0x10000000 ;  /* 0x1000000000117882 */ /* 0x000fe20000000000 */
[----:B------:R-:W-:Y:S01]  /*9b20*/  R2UR UR11, R7 ;  /* 0x00000000070b72ca */ /* 0x000fe200000e0000 */
[----:B------:R-:W-:Y:S01]  /*9b30*/  VIADD R15, R15, 0x20 ;  /* 0x000000200f0f7836 */ /* 0x000fe20000000000 */
[----:B------:R-:W-:-:S03]  /*9b40*/  ISETP.NE.AND P0, PT, R6, 0x4, PT ;  /* 0x000000040600780c */ /* 0x000fc60003f05270 */
[----:B------:R-:W-:Y:S01]  /*9b50*/  UIADD3 UR8, UR8, 0x100, URZ ;  /* 0x0000010008087890 */ /* 0x000fe2000fffe03f */
[----:B------:R-:W-:Y:S02]  /*9b60*/  SEL R12, RZ, 0x1, P0 ;  /* 0x00000001ff0c7807 */ /* 0x000fe40000000000 */
[----:B------:R-:W-:Y:S02]  /*9b70*/  SEL R6, R6, RZ, P0 ;  /* 0x000000ff06067207 */ /* 0x000fe40000000000 */
[----:B------:R-:W-:-:S03]  /*9b80*/  LOP3.LUT R5, R5, R12, RZ, 0x3c, !PT ;  /* 0x0000000c05057212 */ /* 0x000fc600078e3cff */
[----:B------:R-:W-:-:S03]  /*9b90*/  UIADD3 UR22, UR11, 0x20100, URZ ;  /* 0x000201000b167890 */ /* 0x000fc6000fffe03f */
[----:B------:R-:W-:Y:S02]  /*9ba0*/  UMOV UR11, UR23 ;  /* 0x00000017000b7c82 */ /* 0x000fe40008000000 */
[----:B------:R0:W-:Y:S02]  /*9bb0*/  UTMALDG.3D.MULTICAST [UR8], [UR14], UR20, desc[UR16] ;  /* 0x000010080e0073b4 */ /* 0x0001e40008011814 */
[----:B0-----:R-:W-:Y:S01]  /*9bc0*/  UMOV UR8, UR22 ;  /* 0x0000001600087c82 */ /* 0x001fe20008000000 */
[----:B------:R-:W-:Y:S02]  /*9bd0*/  UMOV UR11, UR24 ;  /* 0x00000018000b7c82 */ /* 0x000fe40008000000 */
[----:B------:R0:W-:Y:S02]  /*9be0*/  UTMALDG.3D.MULTICAST [UR8], [UR32], UR30, desc[UR16] ;  /* 0x00001008200073b4 */ /* 0x0001e4000801181e */
[----:B0-----:R-:W-:Y:S05]  /*9bf0*/  @P1 BRA `(.L_x_298) ;  /* 0xfffffffc00381947 */ /* 0x001fea000383ffff */
.L_x_295:
[----:B------:R-:W-:Y:S05]  /*9c00*/  BSYNC B1 ;  /* 0x0000000000017941 */ /* 0x000fea0003800000 */
.L_x_294:
[----:B------:R-:W-:Y:S01]  /*9c10*/  LOP3.LUT P1, RZ, R3, 0xff, RZ, 0xc0, !PT ;  /* 0x000000ff03ff7812 */ /* 0x000fe2000782c0ff */
[----:B------:R-:W-:Y:S01]  /*9c20*/  IMAD.IADD R9, R8, 0x1, R9 ;  /* 0x0000000108097824 */ /* 0x000fe200078e0209 */
[----:B------:R-:W-:Y:S01]  /*9c30*/  IADD3 R16, P2, R16, UR26, RZ ;  /* 0x0000001a10107c10 */ /* 0x000fe2000ff5e0ff */
[----:B------:R-:W-:Y:S01]  /*9c40*/  ULDC.64 UR8, c[0x0][0x650] ;  /* 0x0001940000087ab9 */ /* 0x000fe20000000a00 */
[----:B------:R-:W-:Y:S01]  /*9c50*/  BSSY B1, `(.L_x_299) ;  /* 0x000006b000017945 */ /* 0x000fe20003800000 */
[----:B------:R-:W-:Y:S01]  /*9c60*/  MOV R12, 0xffffffff ;  /* 0xffffffff000c7802 */ /* 0x000fe20000000f00 */
[----:B------:R-:W-:Y:S01]  /*9c70*/  IMAD.MOV.U32 R20, RZ, RZ, -0x1 ;  /* 0xffffffffff147424 */ /* 0x000fe200078e00ff */
[----:B------:R-:W-:Y:S01]  /*9c80*/  SHF.R.U32.HI R3, RZ, 0x2, R9 ;  /* 0x00000002ff037819 */ /* 0x000fe20000011609 */
[----:B------:R-:W-:Y:S01]  /*9c90*/  IMAD.MOV.U32 R13, RZ, RZ, -0x1 ;  /* 0xffffffffff0d7424 */ /* 0x000fe200078e00ff */
[----:B------:R-:W-:Y:S02]  /*9ca0*/  ISETP.GT.U32.AND P0, PT, R9, 0x3, PT ;  /* 0x000000030900780c */ /* 0x000fe40003f04070 */
[----:B------:R-:W-:-:S02]  /*9cb0*/  LOP3.LUT R3, R3, 0x1, RZ, 0xc0, !PT ;  /* 0x0000000103037812 */ /* 0x000fc400078ec0ff */
[----:B------:R-:W0:Y:S01]  /*9cc0*/  @P1 S2R R5, SR_CgaCtaId ;  /* 0x0000000000051919 */ /* 0x000e220000008800 */
[----:B------:R-:W-:Y:S02]  /*9cd0*/  @P1 MOV R4, 0x400 ;  /* 0x0000040000041802 */ /* 0x000fe40000000f00 */
[----:B------:R-:W-:Y:S02]  /*9ce0*/  ISETP.LT.U32.AND P0, PT, R8, 0x4, P0 ;  /* 0x000000040800780c */ /* 0x000fe40000701070 */
[----:B------:R-:W-:Y:S02]  /*9cf0*/  IADD3.X R17, R17, UR21, RZ, P2, !PT ;  /* 0x0000001511117c10 */ /* 0x000fe400097fe4ff */
[----:B------:R-:W-:Y:S02]  /*9d00*/  ISETP.GE.U32.AND P2, PT, R16, UR8, PT ;  /* 0x0000000810007c0c */ /* 0x000fe4000bf46070 */
[----:B------:R-:W-:Y:S02]  /*9d10*/  LOP3.LUT R9, R9, 0x3, RZ, 0xc0, !PT ;  /* 0x0000000309097812 */ /* 0x000fe400078ec0ff */
[----:B0-----:R-:W-:-:S04]  /*9d20*/  @P1 LEA R4, R5, R4, 0x18 ;  /* 0x0000000405041211 */ /* 0x001fc800078ec0ff */
[----:B------:R0:W-:Y:S01]  /*9d30*/  @P1 SYNCS.ARRIVE.TRANS64.A1T0 RZ, [R4+URZ+0x58], RZ ;  /* 0x000058ff04ff19a7 */ /* 0x0001e2000810003f */
[----:B------:R-:W-:Y:S02]  /*9d40*/  ISETP.NE.U32.AND P1, PT, R3, 0x1, PT ;  /* 0x000000010300780c */ /* 0x000fe40003f25070 */
[----:B------:R-:W-:Y:S02]  /*9d50*/  SEL R3, RZ, 0x1, !P0 ;  /* 0x00000001ff037807 */ /* 0x000fe40004000000 */
[----:B------:R-:W-:Y:S02]  /*9d60*/  ISETP.GE.U32.AND.EX P0, PT, R17, UR9, PT, P2 ;  /* 0x0000000911007c0c */ /* 0x000fe4000bf06120 */
[----:B------:R-:W-:-:S04]  /*9d70*/  ISETP.GT.U32.AND P1, PT, R8, 0x3, !P1 ;  /* 0x000000030800780c */ /* 0x000fc80004f24070 */
[----:B0-----:R-:W-:-:S04]  /*9d80*/  SEL R4, RZ, 0x1, !P1 ;  /* 0x00000001ff047807 */ /* 0x001fc80004800000 */
[--C-:B------:R-:W-:Y:S02]  /*9d90*/  LOP3.LUT R10, R4, R10, R3.reuse, 0x96, !PT ;  /* 0x0000000a040a7212 */ /* 0x100fe400078e9603 */
[----:B------:R-:W-:Y:S02]  /*9da0*/  PRMT R4, RZ, 0x7610, R4 ;  /* 0x00007610ff047816 */ /* 0x000fe40000000004 */
[----:B------:R-:W-:Y:S01]  /*9db0*/  PRMT R3, RZ, 0x7610, R3 ;  /* 0x00007610ff037816 */ /* 0x000fe20000000003 */
[----:B------:R-:W-:Y:S06]  /*9dc0*/  @P0 BRA `(.L_x_300) ;  /* 0x00000004004c0947 */ /* 0x000fec0003800000 */
[----:B------:R-:W0:Y:S01]  /*9dd0*/  S2R R14, SR_CTAID.X ;  /* 0x00000000000e7919 */ /* 0x000e220000002500 */
[----:B------:R-:W-:Y:S01]  /*9de0*/  ULDC.64 UR8, c[0x0][0x628] ;  /* 0x00018a0000087ab9 */ /* 0x000fe20000000a00 */
[----:B------:R-:W1:Y:S01]  /*9df0*/  LDC R15, c[0x0][0x144] ;  /* 0x00005100ff0f7b82 */ /* 0x000e620000000800 */
[----:B------:R-:W-:Y:S01]  /*9e00*/  ISETP.NE.U32.AND P0, PT, RZ, UR8, PT ;  /* 0x00000008ff007c0c */ /* 0x000fe2000bf05070 */
[----:B------:R-:W2:Y:S01]  /*9e10*/  S2R R12, SR_CTAID.Y ;  /* 0x00000000000c7919 */ /* 0x000ea20000002600 */
[----:B------:R-:W-:Y:S01]  /*9e20*/  ULDC UR10, c[0x0][0x150] ;  /* 0x00005400000a7ab9 */ /* 0x000fe20000000800 */
[----:B------:R-:W-:Y:S01]  /*9e30*/  ULDC UR11, c[0x0][0x630] ;  /* 0x00018c00000b7ab9 */ /* 0x000fe20000000800 */
[----:B------:R-:W-:Y:S02]  /*9e40*/  ISETP.NE.AND.EX P0, PT, RZ, UR9, PT, P0 ;  /* 0x00000009ff007c0c */ /* 0x000fe4000bf05300 */
[----:B------:R-:W-:Y:S02]  /*9e50*/  MOV R4, R16 ;  /* 0x0000001000047202 */ /* 0x000fe40000000f00 */
[----:B0-----:R-:W-:-:S05]  /*9e60*/  I2FP.F32.U32 R5, R14 ;  /* 0x0000000e00057245 */ /* 0x001fca0000201000 */
[----:B------:R-:W-:Y:S01]  /*9e70*/  FMUL R20, R5, UR10 ;  /* 0x0000000a05147c20 */ /* 0x000fe20008400000 */
[----:B------:R-:W-:-:S03]  /*9e80*/  IMAD.MOV.U32 R5, RZ, RZ, R17 ;  /* 0x000000ffff057224 */ /* 0x000fc600078e0011 */
[----:B--2---:R-:W-:Y:S05]  /*9e90*/  @!P0 BRA `(.L_x_301) ;  /* 0x0000000000288947 */ /* 0x004fea0003800000 */
[----:B------:R-:W-:Y:S02]  /*9ea0*/  ULDC UR10, c[0x0][0x634] ;  /* 0x00018d00000a7ab9 */ /* 0x000fe40000000800 */
[----:B------:R-:W-:-:S05]  /*9eb0*/  IADD3 R5, P0, R16, UR10, RZ ;  /* 0x0000000a10057c10 */ /* 0x000fca000ff1e0ff */
[----:B------:R-:W-:-:S04]  /*9ec0*/  IMAD.X R13, RZ, RZ, R17, P0 ;  /* 0x000000ffff0d7224 */ /* 0x000fc800000e0611 */
[----:B------:R-:W-:-:S04]  /*9ed0*/  IMAD.WIDE.U32 R6, R13, UR8, RZ ;  /* 0x000000080d067c25 */ /* 0x000fc8000f8e00ff */
[----:B------:R-:W-:-:S04]  /*9ee0*/  IMAD.WIDE.U32 R6, P0, R5, UR9, R6 ;  /* 0x0000000905067c25 */ /* 0x000fc8000f800006 */
[----:B------:R-:W-:-:S04]  /*9ef0*/  IMAD.WIDE.U32 R4, R5, UR8, RZ ;  /* 0x0000000805047c25 */ /* 0x000fc8000f8e00ff */
[----:B------:R-:W-:Y:S01]  /*9f00*/  IMAD.MOV.U32 R4, RZ, RZ, R7 ;  /* 0x000000ffff047224 */ /* 0x000fe200078e0007 */
[----:B------:R-:W-:Y:S02]  /*9f10*/  IADD3 RZ, P1, R5, R6, RZ ;  /* 0x0000000605ff7210 */ /* 0x000fe40007f3e0ff */
[----:B------:R-:W-:-:S03]  /*9f20*/  IADD3.X R5, RZ, RZ, RZ, P0, !PT ;  /* 0x000000ffff057210 */ /* 0x000fc600007fe4ff */
[----:B------:R-:W-:-:S08]  /*9f30*/  IMAD.WIDE.U32.X R4, R13, UR9, R4, P1 ;  /* 0x000000090d047c25 */ /* 0x000fd000088e0404 */
.L_x_301:
[--C-:B------:R-:W-:Y:S01]  /*9f40*/  SHF.R.U64 R13, R4, UR11, R5.reuse ;  /* 0x0000000b040d7c19 */ /* 0x100fe20008001205 */
[----:B------:R-:W0:Y:S01]  /*9f50*/  F2I.U32.TRUNC.NTZ R20, R20 ;  /* 0x0000001400147305 */ /* 0x000e22000020f000 */
[----:B------:R-:W-:Y:S01]  /*9f60*/  SHF.R.U32.HI R4, RZ, UR11, R5 ;  /* 0x0000000bff047c19 */ /* 0x000fe20008011605 */
[----:B------:R-:W-:Y:S01]  /*9f70*/  ULDC.64 UR8, c[0x0][0x620] ;  /* 0x0001880000087ab9 */ /* 0x000fe20000000a00 */
[----:B------:R-:W-:Y:S01]  /*9f80*/  IADD3 R7, P0, RZ, -R13, RZ ;  /* 0x8000000dff077210 */ /* 0x000fe20007f1e0ff */
[----:B------:R-:W-:Y:S01]  /*9f90*/  ULDC.64 UR10, c[0x0][0x640] ;  /* 0x00019000000a7ab9 */ /* 0x000fe20000000a00 */
[----:B------:R-:W2:Y:S03]  /*9fa0*/  LDC R21, c[0x0][0x148] ;  /* 0x00005200ff157b82 */ /* 0x000ea60000000800 */
[----:B------:R-:W-:Y:S01]  /*9fb0*/  IMAD.X R4, RZ, RZ, ~R4, P0 ;  /* 0x000000ffff047224 */ /* 0x000fe200000e0e04 */
[----:B------:R-:W-:-:S03]  /*9fc0*/  ISETP.NE.U32.AND P0, PT, RZ, UR10, PT ;  /* 0x0000000aff007c0c */ /* 0x000fc6000bf05070 */
[----:B------:R-:W-:Y:S01]  /*9fd0*/  IMAD R6, R4, UR8, RZ ;  /* 0x0000000804067c24 */ /* 0x000fe2000f8e02ff */
[----:B------:R-:W-:Y:S01]  /*9fe0*/  ISETP.NE.AND.EX P0, PT, RZ, UR11, PT, P0 ;  /* 0x0000000bff007c0c */ /* 0x000fe2000bf05300 */
[----:B------:R-:W-:Y:S01]  /*9ff0*/  IMAD.WIDE.U32 R4, R7, UR8, R16 ;  /* 0x0000000807047c25 */ /* 0x000fe2000f8e0010 */
[----:B------:R-:W-:-:S03]  /*a000*/  ULDC UR8, c[0x0][0x618] ;  /* 0x0001860000087ab9 */ /* 0x000fc60000000800 */
[----:B------:R-:W-:Y:S01]  /*a010*/  IMAD R7, R7, UR9, R6 ;  /* 0x0000000907077c24 */ /* 0x000fe2000f8e0206 */
[----:B0-----:R-:W-:Y:S01]  /*a020*/  IADD3 R6, -R20, RZ, RZ ;  /* 0x000000ff14067210 */ /* 0x001fe20007ffe1ff */
[----:B------:R-:W-:Y:S02]  /*a030*/  ULDC UR9, c[0x0][0x154] ;  /* 0x0000550000097ab9 */ /* 0x000fe40000000800 */
[----:B------:R-:W-:Y:S02]  /*a040*/  IMAD.IADD R5, R5, 0x1, R7 ;  /* 0x0000000105057824 */ /* 0x000fe400078e0207 */
[----:B-1----:R-:W-:Y:S01]  /*a050*/  IMAD R14, R15, R6, R14 ;  /* 0x000000060f0e7224 */ /* 0x002fe200078e020e */
[----:B------:R-:W-:Y:S02]  /*a060*/  I2FP.F32.U32 R6, R12 ;  /* 0x0000000c00067245 */ /* 0x000fe40000201000 */
[--C-:B------:R-:W-:Y:S02]  /*a070*/  SHF.R.U64 R15, R4, UR8, R5.reuse ;  /* 0x00000008040f7c19 */ /* 0x100fe40008001205 */
[----:B------:R-:W-:Y:S01]  /*a080*/  SHF.R.U32.HI R4, RZ, UR8, R5 ;  /* 0x00000008ff047c19 */ /* 0x000fe20008011605 */
[----:B------:R-:W-:Y:S01]  /*a090*/  FMUL R6, R6, UR9 ;  /* 0x0000000906067c20 */ /* 0x000fe20008400000 */
[----:B------:R-:W-:-:S02]  /*a0a0*/  ULDC UR8, c[0x0][0x608] ;  /* 0x0001820000087ab9 */ /* 0x000fc40000000800 */
[--C-:B------:R-:W-:Y:S01]  /*a0b0*/  SHF.R.U64 R22, R15, UR8, R4.reuse ;  /* 0x000000080f167c19 */ /* 0x100fe20008001204 */
[----:B------:R0:W1:Y:S01]  /*a0c0*/  F2I.U32.TRUNC.NTZ R24, R6 ;  /* 0x0000000600187305 */ /* 0x000062000020f000 */
[----:B------:R-:W-:Y:S01]  /*a0d0*/  SHF.R.U32.HI R5, RZ, UR8, R4 ;  /* 0x00000008ff057c19 */ /* 0x000fe20008011604 */
[----:B------:R-:W-:-:S03]  /*a0e0*/  ULDC UR8, c[0x0][0x658] ;  /* 0x0001960000087ab9 */ /* 0x000fc60000000800 */
[--C-:B------:R-:W-:Y:S02]  /*a0f0*/  SHF.R.U64 R20, R22, UR8, R5.reuse ;  /* 0x0000000816147c19 */ /* 0x100fe40008001205 */
[----:B------:R-:W-:-:S03]  /*a100*/  SHF.R.U32.HI R23, RZ, UR8, R5 ;  /* 0x00000008ff177c19 */ /* 0x000fc60008011605 */
[----:B------:R-:W-:Y:S01]  /*a110*/  IMAD.MOV.U32 R4, RZ, RZ, R20 ;  /* 0x000000ffff047224 */ /* 0x000fe200078e0014 */
[----:B------:R-:W-:Y:S01]  /*a120*/  MOV R5, R23 ;  /* 0x0000001700057202 */ /* 0x000fe20000000f00 */
[----:B0-----:R-:W-:Y:S06]  /*a130*/  @!P0 BRA `(.L_x_302) ;  /* 0x0000000000288947 */ /* 0x001fec0003800000 */
[----:B------:R-:W-:Y:S02]  /*a140*/  ULDC UR8, c[0x0][0x64c] ;  /* 0x0001930000087ab9 */ /* 0x000fe40000000800 */
[----:B------:R-:W-:-:S05]  /*a150*/  IADD3 R5, P0, R20, UR8, RZ ;  /* 0x0000000814057c10 */ /* 0x000fca000ff1e0ff */
[----:B------:R-:W-:-:S04]  /*a160*/  IMAD.X R23, RZ, RZ, R23, P0 ;  /* 0x000000ffff177224 */ /* 0x000fc800000e0617 */
[----:B------:R-:W-:-:S04]  /*a170*/  IMAD.WIDE.U32 R6, R23, UR10, RZ ;  /* 0x0000000a17067c25 */ /* 0x000fc8000f8e00ff */
[----:B------:R-:W-:-:S04]  /*a180*/  IMAD.WIDE.U32 R6, P0, R5, UR11, R6 ;  /* 0x0000000b05067c25 */ /* 0x000fc8000f800006 */
[----:B------:R-:W-:Y:S01]  /*a190*/  IMAD.WIDE.U32 R4, R5, UR10, RZ ;  /* 0x0000000a05047c25 */ /* 0x000fe2000f8e00ff */
[----:B------:R-:W-:-:S04]  /*a1a0*/  MOV R4, R7 ;  /* 0x0000000700047202 */ /* 0x000fc80000000f00 */
[----:B------:R-:W-:Y:S01]  /*a1b0*/  IADD3 RZ, P1, R5, R6, RZ ;  /* 0x0000000605ff7210 */ /* 0x000fe20007f3e0ff */
[----:B------:R-:W-:-:S04]  /*a1c0*/  IMAD.X R5, RZ, RZ, RZ, P0 ;  /* 0x000000ffff057224 */ /* 0x000fc800000e06ff */
[----:B------:R-:W-:-:S08]  /*a1d0*/  IMAD.WIDE.U32.X R4, R23, UR11, R4, P1 ;  /* 0x0000000b17047c25 */ /* 0x000fd000088e0404 */
.L_x_302:
[----:B------:R-:W-:Y:S01]  /*a1e0*/  ISETP.NE.AND P0, PT, R2, 0x1, PT ;  /* 0x000000010200780c */ /* 0x000fe20003f05270 */
[----:B------:R-:W-:Y:S01]  /*a1f0*/  ULDC UR8, c[0x0][0x648] ;  /* 0x0001920000087ab9 */ /* 0x000fe20000000800 */
[----:B------:R-:W-:Y:S01]  /*a200*/  LOP3.LUT R22, R22, UR13, RZ, 0xc0, !PT ;  /* 0x0000000d16167c12 */ /* 0x000fe2000f8ec0ff */
[----:B-1----:R-:W-:Y:S01]  /*a210*/  IMAD.MOV R24, RZ, RZ, -R24 ;  /* 0x000000ffff187224 */ /* 0x002fe200078e0a18 */
[----:B------:R-:W-:Y:S01]  /*a220*/  SHF.R.U64 R5, R4, UR8, R5 ;  /* 0x0000000804057c19 */ /* 0x000fe20008001205 */
[----:B------:R-:W-:Y:S01]  /*a230*/  ULDC UR8, c[0x0][0x638] ;  /* 0x00018e0000087ab9 */ /* 0x000fe20000000800 */
[----:B------:R-:W-:Y:S01]  /*a240*/  LOP3.LUT R15, R15, UR4, RZ, 0xc0, !PT ;  /* 0x000000040f0f7c12 */ /* 0x000fe2000f8ec0ff */
[----:B------:R-:W-:Y:S01]  /*a250*/  ULDC UR9, c[0x0][0x610] ;  /* 0x0001840000097ab9 */ /* 0x000fe20000000800 */
[----:B------:R-:W-:Y:S01]  /*a260*/  MOV R4, 0x1 ;  /* 0x0000000100047802 */ /* 0x000fe20000000f00 */
[----:B------:R-:W-:Y:S02]  /*a270*/  IMAD.MOV R7, RZ, RZ, -R5 ;  /* 0x000000ffff077224 */ /* 0x000fe400078e0a05 */
[----:B------:R-:W-:-:S02]  /*a280*/  IMAD R5, R5, UR5, R22 ;  /* 0x0000000505057c24 */ /* 0x000fc4000f8e0216 */
[----:B--2---:R-:W-:Y:S02]  /*a290*/  @P0 IMAD R14, R21, R24, R12 ;  /* 0x00000018150e0224 */ /* 0x004fe400078e020c */
[----:B------:R-:W-:Y:S01]  /*a2a0*/  IMAD R20, R7, UR8, R20 ;  /* 0x0000000807147c24 */ /* 0x000fe2000f8e0214 */
[----:B------:R-:W-:Y:S01]  /*a2b0*/  ULDC UR8, c[0x0][0x600] ;  /* 0x0001800000087ab9 */ /* 0x000fe20000000800 */
[----:B------:R-:W-:Y:S02]  /*a2c0*/  IMAD R14, R5, UR9, R14 ;  /* 0x00000009050e7c24 */ /* 0x000fe4000f8e020e */
[----:B------:R-:W-:-:S05]  /*a2d0*/  IMAD R5, R20, UR8, R15 ;  /* 0x0000000814057c24 */ /* 0x000fca000f8e020f */
[----:B------:R-:W-:Y:S02]  /*a2e0*/  SEL R20, R5, R14, !P0 ;  /* 0x0000000e05147207 */ /* 0x000fe40004000000 */
[----:B------:R-:W-:-:S07]  /*a2f0*/  SEL R12, R14, R5, !P0 ;  /* 0x000000050e0c7207 */ /* 0x000fce0004000000 */
.L_x_300:
[----:B------:R-:W-:Y:S05]  /*a300*/  BSYNC B1 ;  /* 0x0000000000017941 */ /* 0x000fea0003800000 */
.L_x_299:
[----:B------:R-:W-:-:S13]  /*a310*/  LOP3.LUT P0, RZ, R4, 0xff, RZ, 0xc0, !PT ;  /* 0x000000ff04ff7812 */ /* 0x000fda000780c0ff */
[----:B------:R-:W-:Y:S05]  /*a320*/  @P0 BRA `(.L_x_303) ;  /* 0xfffffff400340947 */ /* 0x000fea000383ffff */
[----:B------:R-:W-:Y:S05]  /*a330*/  BSYNC B0 ;  /* 0x0000000000007941 */ /* 0x000fea0003800000 */
.L_x_292:
[----:B------:R-:W-:-:S03]  /*a340*/  UMOV UR8, 0xffffffff ;  /* 0xffffffff00087882 */ /* 0x000fc60000000000 */
[----:B------:R-:W-:Y:S05]  /*a350*/  BRA.DIV UR8, `(.L_x_304) ;  /* 0x0000000608147947 */ /* 0x000fea000b800000 */
[----:B------:R-:W-:-:S13]  /*a360*/  ELECT P6, URZ, PT ;  /* 0x00000000003f782f */ /* 0x000fda00038c0000 */
.L_x_318:
[----:B------:R-:W-:Y:S04]  /*a370*/  BSSY B0, `(.L_x_305) ;  /* 0x000002b000007945 */ /* 0x000fe80003800000 */
[----:B------:R-:W-:Y:S05]  /*a380*/  @!P6 BRA `(.L_x_306) ;  /* 0x0000000000a4e947 */ /* 0x000fea0003800000 */
[----:B------:R-:W-:-:S04]  /*a390*/  LOP3.LUT R19, R19, 0x2, RZ, 0xfc, !PT ;  /* 0x0000000213137812 */ /* 0x000fc800078efcff */
[----:B------:R-:W-:-:S13]  /*a3a0*/  ISETP.NE.AND P0, PT, R19, 0x3, PT ;  /* 0x000000031300780c */ /* 0x000fda0003f05270 */
[----:B------:R-:W-:Y:S05]  /*a3b0*/  @!P0 BRA `(.L_x_307) ;  /* 0x0000000000048947 */ /* 0x000fea0003800000 */
[----:B------:R-:W-:Y:S01]  /*a3c0*/  BPT.TRAP 0x1 ;  /* 0x000000040000795c */ /* 0x000fe20000300000 */
.L_x_307:
[----:B------:R-:W0:Y:S01]  /*a3d0*/  S2R R3, SR_CgaCtaId ;  /* 0x0000000000037919 */ /* 0x000e220000008800 */
[----:B------:R-:W-:Y:S02]  /*a3e0*/  MOV R0, 0x400 ;  /* 0x0000040000007802 */ /* 0x000fe40000000f00 */
[----:B------:R-:W-:Y:S02]  /*a3f0*/  SHF.L.U32 R2, R10, 0x1f, RZ ;  /* 0x0000001f0a027819 */ /* 0x000fe400000006ff */
[----:B0-----:R-:W-:-:S05]  /*a400*/  LEA R0, R3, R0, 0x18 ;  /* 0x0000000003007211 */ /* 0x001fca00078ec0ff */
[----:B------:R-:W-:-:S04]  /*a410*/  VIADD R0, R0, 0x20 ;  /* 0x0000002000007836 */ /* 0x000fc80000000000 */
[C---:B------:R-:W-:Y:S01]  /*a420*/  IMAD R5, R9.reuse, 0x8, R0 ;  /* 0x0000000809057824 */ /* 0x040fe200078e0200 */
[----:B------:R-:W-:-:S03]  /*a430*/  IADD3 R9, R9, 0x1, RZ ;  /* 0x0000000109097810 */ /* 0x000fc60007ffe0ff */
[----:B------:R-:W0:Y:S01]  /*a440*/  SYNCS.PHASECHK.TRANS64.TRYWAIT P0, [R5+URZ], R2 ;  /* 0x00000002050075a7 */ /* 0x000e22000800017f */
[----:B------:R-:W-:-:S04]  /*a450*/  ISETP.NE.AND P1, PT, R9, 0x4, PT ;  /* 0x000000040900780c */ /* 0x000fc80003f25270 */
[----:B------:R-:W-:Y:S02]  /*a460*/  SEL R3, RZ, 0x1, P1 ;  /* 0x00000001ff037807 */ /* 0x000fe40000800000 */
[----:B------:R-:W-:Y:S02]  /*a470*/  SEL R9, R9, RZ, P1 ;  /* 0x000000ff09097207 */ /* 0x000fe40000800000 */
[----:B------:R-:W-:-:S03]  /*a480*/  LOP3.LUT R10, R10, R3, RZ, 0x3c, !PT ;  /* 0x000000030a0a7212 */ /* 0x000fc600078e3cff */
[----:B------:R-:W-:Y:S01]  /*a490*/  IMAD R7, R9, 0x8, R0 ;  /* 0x0000000809077824 */ /* 0x000fe200078e0200 */
[----:B------:R-:W-:Y:S01]  /*a4a0*/  SHF.L.U32 R4, R10, 0x1f, RZ ;  /* 0x0000001f0a047819 */ /* 0x000fe200000006ff */
[----:B0-----:R-:W-:Y:S06]  /*a4b0*/  @!P0 BRA `(.L_x_308) ;  /* 0x0000000000dc8947 */ /* 0x001fec0003800000 */
.L_x_319:
[----:B------:R-:W1:Y:S01]  /*a4c0*/  SYNCS.PHASECHK.TRANS64.TRYWAIT P0, [R7+URZ], R4 ;  /* 0x00000004070075a7 */ /* 0x000e62000800017f */
[----:B0-----:R-:W-:-:S05]  /*a4d0*/  VIADD R2, R9, 0x1 ;  /* 0x0000000109027836 */ /* 0x001fca0000000000 */
[----:B------:R-:W-:-:S04]  /*a4e0*/  ISETP.NE.AND P1, PT, R2, 0x4, PT ;  /* 0x000000040200780c */ /* 0x000fc80003f25270 */
[----:B------:R-:W-:Y:S02]  /*a4f0*/  SEL R3, RZ, 0x1, P1 ;  /* 0x00000001ff037807 */ /* 0x000fe40000800000 */
[----:B------:R-:W-:Y:S02]  /*a500*/  SEL R9, R2, RZ, P1 ;  /* 0x000000ff02097207 */ /* 0x000fe40000800000 */
[----:B------:R-:W-:Y:S02]  /*a510*/  LOP3.LUT R11, R10, R3, RZ, 0x3c, !PT ;  /* 0x000000030a0b7212 */ /* 0x000fe400078e3cff */
[----:B------:R-:W-:Y:S02]  /*a520*/  LEA R6, R9, R0, 0x3 ;  /* 0x0000000009067211 */ /* 0x000fe400078e18ff */
[----:B------:R-:W-:Y:S01]  /*a530*/  SHF.L.U32 R5, R11, 0x1f, RZ ;  /* 0x0000001f0b057819 */ /* 0x000fe200000006ff */
[----:B-1----:R-:W-:Y:S06]  /*a540*/  @!P0 BRA `(.L_x_309) ;  /* 0x0000000000cc8947 */ /* 0x002fec0003800000 */
.L_x_320:
[----:B------:R-:W1:Y:S01]  /*a550*/  SYNCS.PHASECHK.TRANS64.TRYWAIT P0, [R6+URZ], R5 ;  /* 0x00000005060075a7 */ /* 0x000e62000800017f */
[----:B------:R-:W-:-:S05]  /*a560*/  VIADD R2, R9, 0x1 ;  /* 0x0000000109027836 */ /* 0x000fca0000000000 */
[----:B------:R-:W-:-:S04]  /*a570*/  ISETP.NE.AND P1, PT, R2, 0x4, PT ;  /* 0x000000040200780c */ /* 0x000fc80003f25270 */
[----:B0-----:R-:W-:Y:S02]  /*a580*/  SEL R4, RZ, 0x1, P1 ;  /* 0x00000001ff047807 */ /* 0x001fe40000800000 */
[----:B------:R-:W-:Y:S02]  /*a590*/  SEL R3, R2, RZ, P1 ;  /* 0x000000ff02037207 */ /* 0x000fe40000800000 */
[----:B------:R-:W-:Y:S01]  /*a5a0*/  LOP3.LUT R4, R11, R4, RZ, 0x3c, !PT ;  /* 0x000000040b047212 */ /* 0x000fe200078e3cff */
[----:B-1----:R-:W-:Y:S06]  /*a5b0*/  @!P0 BRA `(.L_x_310) ;  /* 0x0000000000c48947 */ /* 0x002fec0003800000 */
.L_x_321:
[----:B------:R-:W-:Y:S01]  /*a5c0*/  IMAD R3, R3, 0x8, R0 ;  /* 0x0000000803037824 */ /* 0x000fe200078e0200 */
[----:B------:R-:W-:-:S07]  /*a5d0*/  SHF.L.U32 R0, R4, 0x1f, RZ ;  /* 0x0000001f04007819 */ /* 0x000fce00000006ff */
.L_x_311:
[----:B-1----:R1:W2:Y:S02]  /*a5e0*/  SYNCS.PHASECHK.TRANS64.TRYWAIT P0, [R3+URZ], R0 ;  /* 0x00000000030075a7 */ /* 0x0022a4000800017f */
[----:B--2---:R-:W-:Y:S05]  /*a5f0*/  @!P0 NANOSLEEP.SYNCS 0x989680 ;  /* 0x009896800000895d */ /* 0x004fea0003900000 */
[----:B------:R-:W2:Y:S02]  /*a600*/  @!P0 SYNCS.PHASECHK.TRANS64 P0, [R3+URZ], R0 ;  /* 0x00000000030085a7 */ /* 0x000ea4000800007f */
[----:B--2---:R-:W-:Y:S05]  /*a610*/  @!P0 BRA `(.L_x_311) ;  /* 0xfffffffc00f08947 */ /* 0x004fea000383ffff */
.L_x_306:
[----:B------:R-:W-:Y:S05]  /*a620*/  BSYNC B0 ;  /* 0x0000000000007941 */ /* 0x000fea0003800000 */
.L_x_305:
[----:B------:R-:W-:Y:S05]  /*a630*/  EXIT ;  /* 0x000000000000794d */ /* 0x000fea0003800000 */
.L_x_21:
[----:B----4-:R4:W0:Y:S02]  /*a640*/  SYNCS.PHASECHK.TRANS64.TRYWAIT P1, [R3+URZ], R0 ;  /* 0x00000000030075a7 */ /* 0x010824000802017f */
[----:B0-----:R-:W-:Y:S05]  /*a650*/  @!P1 NANOSLEEP.SYNCS 0x989680 ;  /* 0x009896800000995d */ /* 0x001fea0003900000 */
[----:B------:R-:W0:Y:S02]  /*a660*/  @!P1 SYNCS.PHASECHK.TRANS64 P1, [R3+URZ], R0 ;  /* 0x00000000030095a7 */ /* 0x000e24000802007f */
[----:B0-----:R-:W-:Y:S05]  /*a670*/  @!P1 BRA `(.L_x_21) ;  /* 0xfffffffc00f09947 */ /* 0x001fea000383ffff */
[----:B------:R-:W-:Y:S05]  /*a680*/  BRA `(.L_x_20) ;  /* 0xffffff6c00a47947 */ /* 0x000fea000383ffff */
.L_x_26:
[----:B-1----:R1:W3:Y:S02]  /*a690*/  SYNCS.PHASECHK.TRANS64.TRYWAIT P1, [R5+URZ], R4 ;  /* 0x00000004050075a7 */ /* 0x0022e4000802017f */
[----:B---3--:R-:W-:Y:S05]  /*a6a0*/  @!P1 NANOSLEEP.SYNCS 0x989680 ;  /* 0x009896800000995d */ /* 0x008fea0003900000 */
[----:B------:R-:W3:Y:S02]  /*a6b0*/  @!P1 SYNCS.PHASECHK.TRANS64 P1, [R5+URZ], R4 ;  /* 0x00000004050095a7 */ /* 0x000ee4000802007f */
[----:B---3--:R-:W-:Y:S05]  /*a6c0*/  @!P1 BRA `(.L_x_26) ;  /* 0xfffffffc00f09947 */ /* 0x008fea000383ffff */
[----:B------:R-:W-:Y:S05]  /*a6d0*/  BRA `(.L_x_25) ;  /* 0xffffff7000e47947 */ /* 0x000fea000383ffff */
.L_x_293:
[----:B------:R-:W-:Y:S01]  /*a6e0*/  BSSY B1, `(.L_x_312) ;  /* 0x0000006000017945 */ /* 0x000fe20003800000 */
[----:B------:R-:W-:-:S07]  /*a6f0*/  MOV R15, 0xffffffff ;  /* 0xffffffff000f7802 */ /* 0x000fce0000000f00 */
[----:B------:R-:W-:Y:S05]  /*a700*/  WARPSYNC.COLLECTIVE R15, `(.L_x_313) ;  /* 0x000000000f0c7348 */ /* 0x000fea0003c00000 */
[----:B------:R-:W-:Y:S02]  /*a710*/  ELECT P6, UR62, PT ;  /* 0x00000000003e782f */ /* 0x000fe400038c0000 */
[----:B------:R-:W-:Y:S01]  /*a720*/  MOV R14, UR62 ;  /* 0x0000003e000e7c02 */ /* 0x000fe20008000f00 */
[----:B------:R-:W-:Y:S10]  /*a730*/  ENDCOLLECTIVE ;  /* 0x000000000000791b */ /* 0x000ff40003800000 */
.L_x_313:
[----:B------:R-:W-:Y:S05]  /*a740*/  BSYNC B1 ;  /* 0x0000000000017941 */ /* 0x000fea0003800000 */
.L_x_312:
[----:B------:R-:W-:Y:S05]  /*a750*/  BRA `(.L_x_314) ;  /* 0xfffffff000347947 */ /* 0x000fea000383ffff */
.L_x_296:
[----:B-1----:R1:W2:Y:S02]  /*a760*/  SYNCS.PHASECHK.TRANS64.TRYWAIT P0, [R22+URZ+0x20], R7 ;  /* 0x00002007160075a7 */ /* 0x0022a4000800017f */
[----:B--2---:R-:W-:Y:S05]  /*a770*/  @!P0 NANOSLEEP.SYNCS 0x989680 ;  /* 0x009896800000895d */ /* 0x004fea0003900000 */
[----:B------:R-:W2:Y:S02]  /*a780*/  @!P0 SYNCS.PHASECHK.TRANS64 P0, [R22+URZ+0x20], R7 ;  /* 0x00002007160085a7 */ /* 0x000ea4000800007f */
[----:B--2---:R-:W-:Y:S05]  /*a790*/  @!P0 BRA `(.L_x_296) ;  /* 0xfffffffc00f08947 */ /* 0x004fea000383ffff */
[----:B------:R-:W-:Y:S05]  /*a7a0*/  BRA `(.L_x_315) ;  /* 0xfffffff000707947 */ /* 0x000fea000383ffff */
.L_x_304:
[----:B------:R-:W-:Y:S01]  /*a7b0*/  BSSY B0, `(.L_x_316) ;  /* 0x0000006000007945 */ /* 0x000fe20003800000 */
[----:B------:R-:W-:-:S07]  /*a7c0*/  IMAD.MOV.U32 R15, RZ, RZ, -0x1 ;  /* 0xffffffffff0f7424 */ /* 0x000fce00078e00ff */
[----:B------:R-:W-:Y:S05]  /*a7d0*/  WARPSYNC.COLLECTIVE R15, `(.L_x_317) ;  /* 0x000000000f0c7348 */ /* 0x000fea0003c00000 */
[----:B------:R-:W-:Y:S02]  /*a7e0*/  ELECT P6, UR62, PT ;  /* 0x00000000003e782f */ /* 0x000fe400038c0000 */
[----:B------:R-:W-:Y:S01]  /*a7f0*/  MOV R14, UR62 ;  /* 0x0000003e000e7c02 */ /* 0x000fe20008000f00 */
[----:B------:R-:W-:Y:S10]  /*a800*/  ENDCOLLECTIVE ;  /* 0x000000000000791b */ /* 0x000ff40003800000 */
.L_x_317:
[----:B------:R-:W-:Y:S05]  /*a810*/  BSYNC B0 ;  /* 0x0000000000007941 */ /* 0x000fea0003800000 */
.L_x_316:
[----:B------:R-:W-:Y:S05]  /*a820*/  BRA `(.L_x_318) ;  /* 0xfffffff800d07947 */ /* 0x000fea000383ffff */
.L_x_308:
[----:B0-----:R0:W1:Y:S02]  /*a830*/  SYNCS.PHASECHK.TRANS64.TRYWAIT P0, [R5+URZ], R2 ;  /* 0x00000002050075a7 */ /* 0x001064000800017f */
[----:B-1----:R-:W-:Y:S05]  /*a840*/  @!P0 NANOSLEEP.SYNCS 0x989680 ;  /* 0x009896800000895d */ /* 0x002fea0003900000 */
[----:B------:R-:W1:Y:S02]  /*a850*/  @!P0 SYNCS.PHASECHK.TRANS64 P0, [R5+URZ], R2 ;  /* 0x00000002050085a7 */ /* 0x000e64000800007f */
[----:B-1----:R-:W-:Y:S05]  /*a860*/  @!P0 BRA `(.L_x_308) ;  /* 0xfffffffc00f08947 */ /* 0x002fea000383ffff */
[----:B------:R-:W-:Y:S05]  /*a870*/  BRA `(.L_x_319) ;  /* 0xfffffffc00107947 */ /* 0x000fea000383ffff */
.L_x_309:
[----:B0-----:R0:W1:Y:S02]  /*a880*/  SYNCS.PHASECHK.TRANS64.TRYWAIT P0, [R7+URZ], R4 ;  /* 0x00000004070075a7 */ /* 0x001064000800017f */
[----:B-1----:R-:W-:Y:S05]  /*a890*/  @!P0 NANOSLEEP.SYNCS 0x989680 ;  /* 0x009896800000895d */ /* 0x002fea0003900000 */
[----:B------:R-:W1:Y:S02]  /*a8a0*/  @!P0 SYNCS.PHASECHK.TRANS64 P0, [R7+URZ], R4 ;  /* 0x00000004070085a7 */ /* 0x000e64000800007f */
[----:B-1----:R-:W-:Y:S05]  /*a8b0*/  @!P0 BRA `(.L_x_309) ;  /* 0xfffffffc00f08947 */ /* 0x002fea000383ffff */
[----:B------:R-:W-:Y:S05]  /*a8c0*/  BRA `(.L_x_320) ;  /* 0xfffffffc00207947 */ /* 0x000fea000383ffff */
.L_x_310:
[----:B0-----:R0:W1:Y:S02]  /*a8d0*/  SYNCS.PHASECHK.TRANS64.TRYWAIT P0, [R6+URZ], R5 ;  /* 0x00000005060075a7 */ /* 0x001064000800017f */
[----:B-1----:R-:W-:Y:S05]  /*a8e0*/  @!P0 NANOSLEEP.SYNCS 0x989680 ;  /* 0x009896800000895d */ /* 0x002fea0003900000 */
[----:B------:R-:W1:Y:S02]  /*a8f0*/  @!P0 SYNCS.PHASECHK.TRANS64 P0, [R6+URZ], R5 ;  /* 0x00000005060085a7 */ /* 0x000e64000800007f */
[----:B-1----:R-:W-:Y:S05]  /*a900*/  @!P0 BRA `(.L_x_310) ;  /* 0xfffffffc00f08947 */ /* 0x002fea000383ffff */
[----:B------:R-:W-:Y:S05]  /*a910*/  BRA `(.L_x_321) ;  /* 0xfffffffc00287947 */ /* 0x000fea000383ffff */
.L_x_322:
[----:B------:R-:W-:-:S00]  /*a920*/  BRA `(.L_x_322) ;  /* 0xfffffffc00fc7947 */ /* 0x000fc0000383ffff */
[----:B------:R-:W-:-:S00]  /*a930*/  NOP ;  /* 0x0000000000007918 */ /* 0x000fc00000000000 */
        /* <DEDUP_REMOVED lines=12> */
.L_x_323:


//--------------------- .nv.global.init           --------------------------
	.section	.nv.global.init,"aw",@progbits
.nv.global.init:
	.type		$str$22,@object
	.size		$str$22,($str$23 - $str$22)
$str$22:
        /*0000*/ 	.byte	0x6b, 0x5f, 0x74, 0x69, 0x6c, 0x65, 0x5f, 0x63, 0x6f, 0x75, 0x6e, 0x74, 0x20, 0x3e, 0x3d, 0x20
        /*0010*/ 	.byte	0x31, 0x00
	.type		$str$23,@object
	.size		$str$23,(__unnamed_1 - $str$23)
$str$23:
        /*0012*/ 	.byte	0x2f, 0x74, 0x6d, 0x70, 0x2f, 0x63, 0x75, 0x74, 0x6c, 0x61, 0x73, 0x73, 0x5f, 0x73, 0x77, 0x65
        /*0022*/ 	.byte	0x65, 0x70, 0x5f, 0x73, 0x72, 0x63, 0x2f, 0x69, 0x6e, 0x63, 0x6c, 0x75, 0x64, 0x65, 0x2f, 0x63
        /*0032*/ 	.byte	0x75, 0x74, 0x6c, 0x61, 0x73, 0x73, 0x2f, 0x67, 0x65, 0x6d, 0x6d, 0x2f, 0x63, 0x6f, 0x6c, 0x6c
        /*0042*/ 	.byte	0x65, 0x63, 0x74, 0x69, 0x76, 0x65, 0x2f, 0x73, 0x6d, 0x39, 0x30, 0x5f, 0x6d, 0x6d, 0x61, 0x5f
        /*0052*/ 	.byte	0x74, 0x6d, 0x61, 0x5f, 0x67, 0x6d, 0x6d, 0x61, 0x5f, 0x73, 0x73, 0x5f, 0x77, 0x61, 0x72, 0x70
        /*0062*/ 	.byte	0x73, 0x70, 0x65, 0x63, 0x69, 0x61, 0x6c, 0x69, 0x7a, 0x65, 0x64, 0x2e, 0x68, 0x70, 0x70, 0x00
	.type		__unnamed_1,@object
	.size		__unnamed_1,(.L_0 - __unnamed_1)
__unnamed_1:
        /*0072*/ 	.byte	0x76, 0x6f, 0x69, 0x64, 0x20, 0x63, 0x75, 0x74, 0x6c, 0x61, 0x73, 0x73, 0x3a, 0x3a, 0x67, 0x65
        /* <DEDUP_REMOVED lines=176> */
        /*0b82*/ 	.byte	0x64, 0x65, 0x6e, 0x74, 0x69, 0x74, 0x79, 0x5d, 0x00
.L_0:


//--------------------- .nv.shared._ZN7cutlass13device_kernelINS_4gemm6kernel13GemmUniversalIN4cute5tupleIJiiiiEEENS1_10collective13CollectiveMmaINS1_34MainloopSm90TmaGmmaWarpSpecializedILi4ENS5_IJNS4_1CILi2EEENSA_ILi4EEENSA_ILi1EEEEEENS1_35KernelTmaWarpSpecializedCooperativeEEENS5_IJNSA_ILi256EEENSA_ILi128EEENSA_ILi32EEEEEEfNS5_IJlSD_lEEEfSL_NS4_8TiledMMAINS4_8MMA_AtomIJNS4_4SM904GMMA30MMA_64x128x8_F32TF32TF32_SS_TNILNSP_7ScaleInE1ELSR_1EEEEEENS4_6LayoutINS5_IJSB_SD_SD_EEENS5_IJSD_NSA_ILi0EEESW_EEEEENS5_IJNS4_10UnderscoreESZ_SZ_EEEEENS4_23SM90_TMA_LOAD_MULTICASTENS4_14ComposedLayoutINS4_7SwizzleILi3ELi4ELi3EEENS4_18smem_ptr_flag_bitsILi32EEENSU_INS5_IJNSA_ILi8EEESJ_EEENS5_IJSJ_SD_EEEEEEEvNS4_8identityES12_S1C_vS1D_EENS_8epilogue10collective6detail29Sm90TmaWarpSpecializedAdapterINS1G_15DefaultEpilogueIfSL_SL_NS1F_6thread17LinearCombinationIfLi1EffLNS1K_9ScaleType4KindE0ELNS_15FloatRoundStyleE2EfEENS1_15EpilogueDefaultEEEEEvvEEEEvNT_6ParamsE --------------------------
	.section	.nv.shared._ZN7cutlass13device_kernelINS_4gemm6kernel13GemmUniversalIN4cute5tupleIJiiiiEEENS1_10collective13CollectiveMmaINS1_34MainloopSm90TmaGmmaWarpSpecializedILi4ENS5_IJNS4_1CILi2EEENSA_ILi4EEENSA_ILi1EEEEEENS1_35KernelTmaWarpSpecializedCooperativeEEENS5_IJNSA_ILi256EEENSA_ILi128EEENSA_ILi32EEEEEEfNS5_IJlSD_lEEEfSL_NS4_8TiledMMAINS4_8MMA_AtomIJNS4_4SM904GMMA30MMA_64x128x8_F32TF32TF32_SS_TNILNSP_7ScaleInE1ELSR_1EEEEEENS4_6LayoutINS5_IJSB_SD_SD_EEENS5_IJSD_NSA_ILi0EEESW_EEEEENS5_IJNS4_10UnderscoreESZ_SZ_EEEEENS4_23SM90_TMA_LOAD_MULTICASTENS4_14ComposedLayoutINS4_7SwizzleILi3ELi4ELi3EEENS4_18smem_ptr_flag_bitsILi32EEENSU_INS5_IJNSA_ILi8EEESJ_EEENS5_IJSJ_SD_EEEEEEEvNS4_8identityES12_S1C_vS1D_EENS_8epilogue10collective6detail29Sm90TmaWarpSpecializedAdapterINS1G_15DefaultEpilogueIfSL_SL_NS1F_6thread17LinearCombinationIfLi1EffLNS1K_9ScaleType4KindE0ELNS_15FloatRoundStyleE2EfEENS1_15EpilogueDefaultEEEEEvvEEEEvNT_6ParamsE,"aw",@nobits
	.sectionflags	@""
	.align	16
	.zero		1024


//--------------------- .nv.shared.reserved.0     --------------------------
	.section	.nv.shared.reserved.0,"aw",@nobits
	.weak		__nv_reservedSMEM_offset_0_alias
	.size		__nv_reservedSMEM_offset_0_alias, 0, 0
	.other		__nv_reservedSMEM_offset_0_alias,@"STO_CUDA_RESERVED_SHARED STV_DEFAULT"
__nv_reservedSMEM_offset_0_alias:
	.zero		0


//--------------------- .nv.global                --------------------------
	.section	.nv.global,"aw",@nobits
.nv.global:
	.type		_ZN40_INTERNAL_8b28bcff_4_k_cu_37e944f6_225104cute1_E,@object
	.size		_ZN40_INTERNAL_8b28bcff_4_k_cu_37e944f6_225104cute1_E,(_ZN40_INTERNAL_8b28bcff_4_k_cu_37e944f6_225104cuda3std3__45__cpo6cbeginE - _ZN40_INTERNAL_8b28bcff_4_k_cu_37e944f6_225104cute1_E)
_ZN40_INTERNAL_8b28bcff_4_k_cu_37e944f6_225104cute1_E:
	.zero		1
	.type		_ZN40_INTERNAL_8b28bcff_4_k_cu_37e944f6_225104cuda3std3__45__cpo6cbeginE,@object
	.size		_ZN40_INTERNAL_8b28bcff_4_k_cu_37e944f6_225104cuda3std3__45__cpo6cbeginE,(_ZN40_INTERNAL_8b28bcff_4_k_cu_37e944f6_225104cuda3std3__48in_placeE - _ZN40_INTERNAL_8b28bcff_4_k_cu_37e944f6_225104cuda3std3__45__cpo6cbeginE)
_ZN40_INTERNAL_8b28bcff_4_k_cu_37e944f6_225104cuda3std3__45__cpo6cbeginE:
	.zero		1
	.type		_ZN40_INTERNAL_8b28bcff_4_k_cu_37e944f6_225104cuda3std3__48in_placeE,@object
	.size		_ZN40_INTERNAL_8b28bcff_4_k_cu_37e944f6_225104cuda3std3__48in_placeE,(_ZN40_INTERNAL_8b28bcff_4_k_cu_37e944f6_225104cuda3std6ranges3__45__cpo9iter_moveE - _ZN40_INTERNAL_8b28bcff_4_k_cu_37e944f6_225104cuda3std3__48in_placeE)
_ZN40_INTERNAL_8b28bcff_4_k_cu_37e944f6_225104cuda3std3__48in_placeE:
	.zero		1
	.type		_ZN40_INTERNAL_8b28bcff_4_k_cu_37e944f6_225104cuda3std6ranges3__45__cpo9iter_moveE,@object
	.size		_ZN40_INTERNAL_8b28bcff_4_k_cu_37e944f6_225104cuda3std6ranges3__45__cpo9iter_moveE,(_ZN40_INTERNAL_8b28bcff_4_k_cu_37e944f6_225104cuda3std3__45__cpo5beginE - _ZN40_INTERNAL_8b28bcff_4_k_cu_37e944f6_225104cuda3std6ranges3__45__cpo9iter_moveE)
_ZN40_INTERNAL_8b28bcff_4_k_cu_37e944f6_225104cuda3std6ranges3__45__cpo9iter_moveE:
	.zero		1
	.type		_ZN40_INTERNAL_8b28bcff_4_k_cu_37e944f6_225104cuda3std3__45__cpo5beginE,@object
	.size		_ZN40_INTERNAL_8b28bcff_4_k_cu_37e944f6_225104cuda3std3__45__cpo5beginE,(_ZN40_INTERNAL_8b28bcff_4_k_cu_37e944f6_225104cuda3std3__442_GLOBAL__N__8b28bcff_4_k_cu_37e944f6_225106ignoreE - _ZN40_INTERNAL_8b28bcff_4_k_cu_37e944f6_225104cuda3std3__45__cpo5beginE)
_ZN40_INTERNAL_8b28bcff_4_k_cu_37e944f6_225104cuda3std3__45__cpo5beginE:
	.zero		1
	.type		_ZN40_INTERNAL_8b28bcff_4_k_cu_37e944f6_225104cuda3std3__442_GLOBAL__N__8b28bcff_4_k_cu_37e944f6_225106ignoreE,@object
	.size		_ZN40_INTERNAL_8b28bcff_4_k_cu_37e944f6_225104cuda3std3__442_GLOBAL__N__8b28bcff_4_k_cu_37e944f6_225106ignoreE,(_ZN40_INTERNAL_8b28bcff_4_k_cu_37e944f6_225104cute7productE - _ZN40_INTERNAL_8b28bcff_4_k_cu_37e944f6_225104cuda3std3__442_GLOBAL__N__8b28bcff_4_k_cu_37e944f6_225106ignoreE)
_ZN40_INTERNAL_8b28bcff_4_k_cu_37e944f6_225104cuda3std3__442_GLOBAL__N__8b28bcff_4_k_cu_37e944f6_225106ignoreE:
	.zero		1
	.type		_ZN40_INTERNAL_8b28bcff_4_k_cu_37e944f6_225104cute7productE,@object
	.size		_ZN40_INTERNAL_8b28bcff_4_k_cu_37e944f6_225104cute7productE,(_ZN40_INTERNAL_8b28bcff_4_k_cu_37e944f6_225104cuda3std3__45__cpo3endE - _ZN40_INTERNAL_8b28bcff_4_k_cu_37e944f6_225104cute7productE)
_ZN40_INTERNAL_8b28bcff_4_k_cu_37e944f6_225104cute7productE:
	.zero		1
	.type		_ZN40_INTERNAL_8b28bcff_4_k_cu_37e944f6_225104cuda3std3__45__cpo3endE,@object
	.size		_ZN40_INTERNAL_8b28bcff_4_k_cu_37e944f6_225104cuda3std3__45__cpo3endE,(_ZN40_INTERNAL_8b28bcff_4_k_cu_37e944f6_225104cuda3std3__419piecewise_constructE - _ZN40_INTERNAL_8b28bcff_4_k_cu_37e944f6_225104cuda3std3__45__cpo3endE)
_ZN40_INTERNAL_8b28bcff_4_k_cu_37e944f6_225104cuda3std3__45__cpo3endE:
	.zero		1
	.type		_ZN40_INTERNAL_8b28bcff_4_k_cu_37e944f6_225104cuda3std3__419piecewise_constructE,@object
	.size		_ZN40_INTERNAL_8b28bcff_4_k_cu_37e944f6_225104cuda3std3__419piecewise_constructE,(_ZN40_INTERNAL_8b28bcff_4_k_cu_37e944f6_225104cuda3std3__45__cpo4cendE - _ZN40_INTERNAL_8b28bcff_4_k_cu_37e944f6_225104cuda3std3__419piecewise_constructE)
_ZN40_INTERNAL_8b28bcff_4_k_cu_37e944f6_225104cuda3std3__419piecewise_constructE:
	.zero		1
	.type		_ZN40_INTERNAL_8b28bcff_4_k_cu_37e944f6_225104cuda3std3__45__cpo4cendE,@object
	.size		_ZN40_INTERNAL_8b28bcff_4_k_cu_37e944f6_225104cuda3std3__45__cpo4cendE,(_ZN40_INTERNAL_8b28bcff_4_k_cu_37e944f6_225104cuda3std6ranges3__45__cpo4swapE - _ZN40_INTERNAL_8b28bcff_4_k_cu_37e944f6_225104cuda3std3__45__cpo4cendE)
_ZN40_INTERNAL_8b28bcff_4_k_cu_37e944f6_225104cuda3std3__45__cpo4cendE:
	.zero		1
	.type		_ZN40_INTERNAL_8b28bcff_4_k_cu_37e944f6_225104cuda3std6ranges3__45__cpo4swapE,@object
	.size		_ZN40_INTERNAL_8b28bcff_4_k_cu_37e944f6_225104cuda3std6ranges3__45__cpo4swapE,(.L_8 - _ZN40_INTERNAL_8b28bcff_4_k_cu_37e944f6_225104cuda3std6ranges3__45__cpo4swapE)
_ZN40_INTERNAL_8b28bcff_4_k_cu_37e944f6_225104cuda3std6ranges3__45__cpo4swapE:
	.zero		1
.L_8:


//--------------------- .nv.constant0._ZN7cutlass13device_kernelINS_4gemm6kernel13GemmUniversalIN4cute5tupleIJiiiiEEENS1_10collective13CollectiveMmaINS1_34MainloopSm90TmaGmmaWarpSpecializedILi4ENS5_IJNS4_1CILi2EEENSA_ILi4EEENSA_ILi1EEEEEENS1_35KernelTmaWarpSpecializedCooperativeEEENS5_IJNSA_ILi256EEENSA_ILi128EEENSA_ILi32EEEEEEfNS5_IJlSD_lEEEfSL_NS4_8TiledMMAINS4_8MMA_AtomIJNS4_4SM904GMMA30MMA_64x128x8_F32TF32TF32_SS_TNILNSP_7ScaleInE1ELSR_1EEEEEENS4_6LayoutINS5_IJSB_SD_SD_EEENS5_IJSD_NSA_ILi0EEESW_EEEEENS5_IJNS4_10UnderscoreESZ_SZ_EEEEENS4_23SM90_TMA_LOAD_MULTICASTENS4_14ComposedLayoutINS4_7SwizzleILi3ELi4ELi3EEENS4_18smem_ptr_flag_bitsILi32EEENSU_INS5_IJNSA_ILi8EEESJ_EEENS5_IJSJ_SD_EEEEEEEvNS4_8identityES12_S1C_vS1D_EENS_8epilogue10collective6detail29Sm90TmaWarpSpecializedAdapterINS1G_15DefaultEpilogueIfSL_SL_NS1F_6thread17LinearCombinationIfLi1EffLNS1K_9ScaleType4KindE0ELNS_15FloatRoundStyleE2EfEENS1_15EpilogueDefaultEEEEEvvEEEEvNT_6ParamsE --------------------------
	.section	.nv.constant0._ZN7cutlass13device_kernelINS_4gemm6kernel13GemmUniversalIN4cute5tupleIJiiiiEEENS1_10collective13CollectiveMmaINS1_34MainloopSm90TmaGmmaWarpSpecializedILi4ENS5_IJNS4_1CILi2EEENSA_ILi4EEENSA_ILi1EEEEEENS1_35KernelTmaWarpSpecializedCooperativeEEENS5_IJNSA_ILi256EEENSA_ILi128EEENSA_ILi32EEEEEEfNS5_IJlSD_lEEEfSL_NS4_8TiledMMAINS4_8MMA_AtomIJNS4_4SM904GMMA30MMA_64x128x8_F32TF32TF32_SS_TNILNSP_7ScaleInE1ELSR_1EEEEEENS4_6LayoutINS5_IJSB_SD_SD_EEENS5_IJSD_NSA_ILi0EEESW_EEEEENS5_IJNS4_10UnderscoreESZ_SZ_EEEEENS4_23SM90_TMA_LOAD_MULTICASTENS4_14ComposedLayoutINS4_7SwizzleILi3ELi4ELi3EEENS4_18smem_ptr_flag_bitsILi32EEENSU_INS5_IJNSA_ILi8EEESJ_EEENS5_IJSJ_SD_EEEEEEEvNS4_8identityES12_S1C_vS1D_EENS_8epilogue10collective6detail29Sm90TmaWarpSpecializedAdapterINS1G_15DefaultEpilogueIfSL_SL_NS1F_6thread17LinearCombinationIfLi1EffLNS1K_9ScaleType4KindE0ELNS_15FloatRoundStyleE2EfEENS1_15EpilogueDefaultEEEEEvvEEEEvNT_6ParamsE,"a",@progbits
	.sectionflags	@""
	.align	4
.nv.constant0._ZN7cutlass13device_kernelINS_4gemm6kernel13GemmUniversalIN4cute5tupleIJiiiiEEENS1_10collective13CollectiveMmaINS1_34MainloopSm90TmaGmmaWarpSpecializedILi4ENS5_IJNS4_1CILi2EEENSA_ILi4EEENSA_ILi1EEEEEENS1_35KernelTmaWarpSpecializedCooperativeEEENS5_IJNSA_ILi256EEENSA_ILi128EEENSA_ILi32EEEEEEfNS5_IJlSD_lEEEfSL_NS4_8TiledMMAINS4_8MMA_AtomIJNS4_4SM904GMMA30MMA_64x128x8_F32TF32TF32_SS_TNILNSP_7ScaleInE1ELSR_1EEEEEENS4_6LayoutINS5_IJSB_SD_SD_EEENS5_IJSD_NSA_ILi0EEESW_EEEEENS5_IJNS4_10UnderscoreESZ_SZ_EEEEENS4_23SM90_TMA_LOAD_MULTICASTENS4_14ComposedLayoutINS4_7SwizzleILi3ELi4ELi3EEENS4_18smem_ptr_flag_bitsILi32EEENSU_INS5_IJNSA_ILi8EEESJ_EEENS5_IJSJ_SD_EEEEEEEvNS4_8identityES12_S1C_vS1D_EENS_8epilogue10collective6detail29Sm90TmaWarpSpecializedAdapterINS1G_15DefaultEpilogueIfSL_SL_NS1F_6thread17LinearCombinationIfLi1EffLNS1K_9ScaleType4KindE0ELNS_15FloatRoundStyleE2EfEENS1_15EpilogueDefaultEEEEEvvEEEEvNT_6ParamsE:
	.zero		1664


//--------------------- SYMBOLS --------------------------

	.type		.nv.reservedSmem.offset0,@object
	.size		.nv.reservedSmem.offset0,0x4
	.type		__assertfail,@function
